	.target	sm_100a

	.elftype	@"ET_EXEC"


//--------------------- .note.nv.tkinfo           --------------------------
	.section	.note.nv.tkinfo,"",@"SHT_NOTE"
	.sectionflags	@"SHF_NOTE_NV_TKINFO"
	.tkinfo
        /*0018*/ 	.word	0x00000002
        /*0030*/ 	.string	""
        /*0030*/ 	.string	"ptxas"
        /*0030*/ 	.string	"Cuda compilation tools, release 13.0, V13.0.88"
        /*0030*/ 	.string	"Build cuda_13.0.r13.0/compiler.36424714_0"
        /*0030*/ 	.string	"-arch sm_100a -m 64 "



//--------------------- .note.nv.cuinfo           --------------------------
	.section	.note.nv.cuinfo,"",@"SHT_NOTE"
	.sectionflags	@"SHF_NOTE_NV_CUINFO"
        /*0018*/ 	.short	0x0002
        /*001a*/ 	.short	0x0064
        /*001c*/ 	.short	0x0082
	.zero		2


//--------------------- .nv.info                  --------------------------
	.section	.nv.info,"",@"SHT_CUDA_INFO"
	.align	4


	//----- nvinfo : EIATTR_REGCOUNT
	.align		4
        /*0000*/ 	.byte	0x04, 0x2f
        /*0002*/ 	.short	(.L_20 - .L_19)
	.align		4
.L_19:
        /*0004*/ 	.word	index@(_ZN7cutlass13device_kernelINS_4gemm6kernel13GemmUniversalIN4cute5tupleIJiiiiEEENS1_10collective13CollectiveMmaINS1_35MainloopSm100TmaUmmaWarpSpecializedILi4ELi2ELi4ENS5_IJNS4_1CILi1EEESB_SB_EEEEENS5_IJNSA_ILi64EEENSA_ILi256EEENSA_ILi128EEEEEENS_12float_e5m2_tENS5_IJlSB_lEEESI_SJ_NS4_8TiledMMAINS4_8MMA_AtomIJNS4_10MMA_TraitsINS4_19SM100_MMA_F8F6F4_SSEJSI_SI_fSE_SF_NS4_17integral_constantINS4_4UMMA5MajorELSQ_0EEESR_NSO_INSP_7ScaleInELSS_0EEEST_EEEEEENS4_6LayoutISC_NS5_IJNSA_ILi0EEESX_SX_EEEEENS5_IJNS4_10UnderscoreES10_S10_EEEEENS4_13SM90_TMA_LOADENS4_14ComposedLayoutINS4_7SwizzleILi3ELi4ELi3EEENS4_18smem_ptr_flag_bitsILi8EEENSW_INS5_IJNSA_ILi8EEESG_EEENS5_IJSG_SB_EEEEEEEvNS4_8identityES13_S1D_vS1E_EENS_8epilogue10collective18CollectiveEpilogueINS1G_23Sm100TmaWarpSpecializedILi4ELi2ELi32ELb0ELb0EEEJSH_NS5_IJNSW_ISE_SB_EES1L_EEESI_SJ_SI_SJ_NS1G_6fusion15FusionCallbacksIS1K_NS1N_17LinearCombinationISI_fSI_fLNS_15FloatRoundStyleE2EEESH_S1M_JEEENS4_5SM1004TMEM4LOAD26SM100_TMEM_LOAD_16dp32b32xES13_NS14_INS15_ILi2ELi4ELi3EEES18_NSW_INS5_IJS19_SE_EEENS5_IJSE_SB_EEEEEEENS4_39AutoVectorizingCopyWithAssumedAlignmentILi128EEENS4_14SM90_TMA_STOREES21_S23_S23_EEEvvEEEEvNT_6ParamsE)
        /*0008*/ 	.word	0x00000079


	//----- nvinfo : EIATTR_FRAME_SIZE
	.align		4
.L_20:
        /*000c*/ 	.byte	0x04, 0x11
        /*000e*/ 	.short	(.L_22 - .L_21)
	.align		4
.L_21:
        /*0010*/ 	.word	index@($__internal_2_$__cuda_sm10x_tcgen05_guardrail_trap_unallocated_columns_being_dealloced)
        /*0014*/ 	.word	0x00000000


	//----- nvinfo : EIATTR_FRAME_SIZE
	.align		4
.L_22:
        /*0018*/ 	.byte	0x04, 0x11
        /*001a*/ 	.short	(.L_24 - .L_23)
	.align		4
.L_23:
        /*001c*/ 	.word	index@($__internal_1_$__cuda_sm10x_tcgen05_guardrail_trap_phase_invalid_during_alloc)
        /*0020*/ 	.word	0x00000000


	//----- nvinfo : EIATTR_FRAME_SIZE
	.align		4
.L_24:
        /*0024*/ 	.byte	0x04, 0x11
        /*0026*/ 	.short	(.L_26 - .L_25)
	.align		4
.L_25:
        /*0028*/ 	.word	index@($__internal_0_$__cuda_sm10x_tcgen05_guardrail_trap_col_being_dealloced_not_returned_by_alloc)
        /*002c*/ 	.word	0x00000000


	//----- nvinfo : EIATTR_FRAME_SIZE
	.align		4
.L_26:
        /*0030*/ 	.byte	0x04, 0x11
        /*0032*/ 	.short	(.L_28 - .L_27)
	.align		4
.L_27:
        /*0034*/ 	.word	index@(_ZN7cutlass13device_kernelINS_4gemm6kernel13GemmUniversalIN4cute5tupleIJiiiiEEENS1_10collective13CollectiveMmaINS1_35MainloopSm100TmaUmmaWarpSpecializedILi4ELi2ELi4ENS5_IJNS4_1CILi1EEESB_SB_EEEEENS5_IJNSA_ILi64EEENSA_ILi256EEENSA_ILi128EEEEEENS_12float_e5m2_tENS5_IJlSB_lEEESI_SJ_NS4_8TiledMMAINS4_8MMA_AtomIJNS4_10MMA_TraitsINS4_19SM100_MMA_F8F6F4_SSEJSI_SI_fSE_SF_NS4_17integral_constantINS4_4UMMA5MajorELSQ_0EEESR_NSO_INSP_7ScaleInELSS_0EEEST_EEEEEENS4_6LayoutISC_NS5_IJNSA_ILi0EEESX_SX_EEEEENS5_IJNS4_10UnderscoreES10_S10_EEEEENS4_13SM90_TMA_LOADENS4_14ComposedLayoutINS4_7SwizzleILi3ELi4ELi3EEENS4_18smem_ptr_flag_bitsILi8EEENSW_INS5_IJNSA_ILi8EEESG_EEENS5_IJSG_SB_EEEEEEEvNS4_8identityES13_S1D_vS1E_EENS_8epilogue10collective18CollectiveEpilogueINS1G_23Sm100TmaWarpSpecializedILi4ELi2ELi32ELb0ELb0EEEJSH_NS5_IJNSW_ISE_SB_EES1L_EEESI_SJ_SI_SJ_NS1G_6fusion15FusionCallbacksIS1K_NS1N_17LinearCombinationISI_fSI_fLNS_15FloatRoundStyleE2EEESH_S1M_JEEENS4_5SM1004TMEM4LOAD26SM100_TMEM_LOAD_16dp32b32xES13_NS14_INS15_ILi2ELi4ELi3EEES18_NSW_INS5_IJS19_SE_EEENS5_IJSE_SB_EEEEEEENS4_39AutoVectorizingCopyWithAssumedAlignmentILi128EEENS4_14SM90_TMA_STOREES21_S23_S23_EEEvvEEEEvNT_6ParamsE)
        /*0038*/ 	.word	0x00000000


	//----- nvinfo : EIATTR_MIN_STACK_SIZE
	.align		4
.L_28:
        /*003c*/ 	.byte	0x04, 0x12
        /*003e*/ 	.short	(.L_30 - .L_29)
	.align		4
.L_29:
        /*0040*/ 	.word	index@(_ZN7cutlass13device_kernelINS_4gemm6kernel13GemmUniversalIN4cute5tupleIJiiiiEEENS1_10collective13CollectiveMmaINS1_35MainloopSm100TmaUmmaWarpSpecializedILi4ELi2ELi4ENS5_IJNS4_1CILi1EEESB_SB_EEEEENS5_IJNSA_ILi64EEENSA_ILi256EEENSA_ILi128EEEEEENS_12float_e5m2_tENS5_IJlSB_lEEESI_SJ_NS4_8TiledMMAINS4_8MMA_AtomIJNS4_10MMA_TraitsINS4_19SM100_MMA_F8F6F4_SSEJSI_SI_fSE_SF_NS4_17integral_constantINS4_4UMMA5MajorELSQ_0EEESR_NSO_INSP_7ScaleInELSS_0EEEST_EEEEEENS4_6LayoutISC_NS5_IJNSA_ILi0EEESX_SX_EEEEENS5_IJNS4_10UnderscoreES10_S10_EEEEENS4_13SM90_TMA_LOADENS4_14ComposedLayoutINS4_7SwizzleILi3ELi4ELi3EEENS4_18smem_ptr_flag_bitsILi8EEENSW_INS5_IJNSA_ILi8EEESG_EEENS5_IJSG_SB_EEEEEEEvNS4_8identityES13_S1D_vS1E_EENS_8epilogue10collective18CollectiveEpilogueINS1G_23Sm100TmaWarpSpecializedILi4ELi2ELi32ELb0ELb0EEEJSH_NS5_IJNSW_ISE_SB_EES1L_EEESI_SJ_SI_SJ_NS1G_6fusion15FusionCallbacksIS1K_NS1N_17LinearCombinationISI_fSI_fLNS_15FloatRoundStyleE2EEESH_S1M_JEEENS4_5SM1004TMEM4LOAD26SM100_TMEM_LOAD_16dp32b32xES13_NS14_INS15_ILi2ELi4ELi3EEES18_NSW_INS5_IJS19_SE_EEENS5_IJSE_SB_EEEEEEENS4_39AutoVectorizingCopyWithAssumedAlignmentILi128EEENS4_14SM90_TMA_STOREES21_S23_S23_EEEvvEEEEvNT_6ParamsE)
        /*0044*/ 	.word	0x00000000
.L_30:


//--------------------- .nv.compat                --------------------------
	.section	.nv.compat,"",@"SHT_CUDA_COMPAT_INFO"
	.align	4
        /*0000*/ 	.byte	0x02, 0x09, 0x01, 0x00, 0x02, 0x02, 0x02, 0x00, 0x02, 0x05, 0x05, 0x00, 0x03, 0x07, 0x01, 0x01
        /*0010*/ 	.byte	0x02, 0x03, 0x01, 0x00, 0x02, 0x06, 0x01, 0x00, 0x04, 0x0b, 0x08, 0x00, 0x09, 0x00, 0x00, 0x00
        /*0020*/ 	.byte	0x00, 0x00, 0x00, 0x00


//--------------------- .nv.info._ZN7cutlass13device_kernelINS_4gemm6kernel13GemmUniversalIN4cute5tupleIJiiiiEEENS1_10collective13CollectiveMmaINS1_35MainloopSm100TmaUmmaWarpSpecializedILi4ELi2ELi4ENS5_IJNS4_1CILi1EEESB_SB_EEEEENS5_IJNSA_ILi64EEENSA_ILi256EEENSA_ILi128EEEEEENS_12float_e5m2_tENS5_IJlSB_lEEESI_SJ_NS4_8TiledMMAINS4_8MMA_AtomIJNS4_10MMA_TraitsINS4_19SM100_MMA_F8F6F4_SSEJSI_SI_fSE_SF_NS4_17integral_constantINS4_4UMMA5MajorELSQ_0EEESR_NSO_INSP_7ScaleInELSS_0EEEST_EEEEEENS4_6LayoutISC_NS5_IJNSA_ILi0EEESX_SX_EEEEENS5_IJNS4_10UnderscoreES10_S10_EEEEENS4_13SM90_TMA_LOADENS4_14ComposedLayoutINS4_7SwizzleILi3ELi4ELi3EEENS4_18smem_ptr_flag_bitsILi8EEENSW_INS5_IJNSA_ILi8EEESG_EEENS5_IJSG_SB_EEEEEEEvNS4_8identityES13_S1D_vS1E_EENS_8epilogue10collective18CollectiveEpilogueINS1G_23Sm100TmaWarpSpecializedILi4ELi2ELi32ELb0ELb0EEEJSH_NS5_IJNSW_ISE_SB_EES1L_EEESI_SJ_SI_SJ_NS1G_6fusion15FusionCallbacksIS1K_NS1N_17LinearCombinationISI_fSI_fLNS_15FloatRoundStyleE2EEESH_S1M_JEEENS4_5SM1004TMEM4LOAD26SM100_TMEM_LOAD_16dp32b32xES13_NS14_INS15_ILi2ELi4ELi3EEES18_NSW_INS5_IJS19_SE_EEENS5_IJSE_SB_EEEEEEENS4_39AutoVectorizingCopyWithAssumedAlignmentILi128EEENS4_14SM90_TMA_STOREES21_S23_S23_EEEvvEEEEvNT_6ParamsE --------------------------
	.section	.nv.info._ZN7cutlass13device_kernelINS_4gemm6kernel13GemmUniversalIN4cute5tupleIJiiiiEEENS1_10collective13CollectiveMmaINS1_35MainloopSm100TmaUmmaWarpSpecializedILi4ELi2ELi4ENS5_IJNS4_1CILi1EEESB_SB_EEEEENS5_IJNSA_ILi64EEENSA_ILi256EEENSA_ILi128EEEEEENS_12float_e5m2_tENS5_IJlSB_lEEESI_SJ_NS4_8TiledMMAINS4_8MMA_AtomIJNS4_10MMA_TraitsINS4_19SM100_MMA_F8F6F4_SSEJSI_SI_fSE_SF_NS4_17integral_constantINS4_4UMMA5MajorELSQ_0EEESR_NSO_INSP_7ScaleInELSS_0EEEST_EEEEEENS4_6LayoutISC_NS5_IJNSA_ILi0EEESX_SX_EEEEENS5_IJNS4_10UnderscoreES10_S10_EEEEENS4_13SM90_TMA_LOADENS4_14ComposedLayoutINS4_7SwizzleILi3ELi4ELi3EEENS4_18smem_ptr_flag_bitsILi8EEENSW_INS5_IJNSA_ILi8EEESG_EEENS5_IJSG_SB_EEEEEEEvNS4_8identityES13_S1D_vS1E_EENS_8epilogue10collective18CollectiveEpilogueINS1G_23Sm100TmaWarpSpecializedILi4ELi2ELi32ELb0ELb0EEEJSH_NS5_IJNSW_ISE_SB_EES1L_EEESI_SJ_SI_SJ_NS1G_6fusion15FusionCallbacksIS1K_NS1N_17LinearCombinationISI_fSI_fLNS_15FloatRoundStyleE2EEESH_S1M_JEEENS4_5SM1004TMEM4LOAD26SM100_TMEM_LOAD_16dp32b32xES13_NS14_INS15_ILi2ELi4ELi3EEES18_NSW_INS5_IJS19_SE_EEENS5_IJSE_SB_EEEEEEENS4_39AutoVectorizingCopyWithAssumedAlignmentILi128EEENS4_14SM90_TMA_STOREES21_S23_S23_EEEvvEEEEvNT_6ParamsE,"",@"SHT_CUDA_INFO"
	.sectionflags	@""
	.align	4


	//----- nvinfo : EIATTR_CUDA_API_VERSION
	.align		4
        /*0000*/ 	.byte	0x04, 0x37
        /*0002*/ 	.short	(.L_32 - .L_31)
.L_31:
        /*0004*/ 	.word	0x00000082


	//----- nvinfo : EIATTR_KPARAM_INFO
	.align		4
.L_32:
        /*0008*/ 	.byte	0x04, 0x17
        /*000a*/ 	.short	(.L_34 - .L_33)
.L_33:
        /*000c*/ 	.word	0x00000000
        /*0010*/ 	.short	0x0000
        /*0012*/ 	.short	0x0000
        /*0014*/ 	.byte	0x00, 0xf0, 0x01, 0x20


	//----- nvinfo : EIATTR_AT_ENTRY_FRAGMENTS
	.align		4
.L_34:
        /*0018*/ 	.byte	0x04, 0x4f
        /*001a*/ 	.short	(.L_36 - .L_35)


	//   ....[0]....
.L_35:
        /*001c*/ 	.word	0x00000006


	//----- nvinfo : EIATTR_RESERVED_SMEM_USED
	.align		4
.L_36:
        /*0020*/ 	.byte	0x01, 0x41
	.zero		2


	//----- nvinfo : EIATTR_SPARSE_MMA_MASK
	.align		4
        /*0024*/ 	.byte	0x03, 0x50
        /*0026*/ 	.short	0x0000


	//----- nvinfo : EIATTR_TCGEN05_1CTA_USED
	.align		4
        /*0028*/ 	.byte	0x01, 0x51
	.zero		2


	//----- nvinfo : EIATTR_MAXREG_COUNT
	.align		4
        /*002c*/ 	.byte	0x03, 0x1b
        /*002e*/ 	.short	0x00ff


	//----- nvinfo : EIATTR_NUM_BARRIERS
	.align		4
        /*0030*/ 	.byte	0x02, 0x4c
        /*0032*/ 	.byte	0x07
	.zero		1


	//----- nvinfo : EIATTR_EXTERNS
	.align		4
        /*0034*/ 	.byte	0x04, 0x0f
        /*0036*/ 	.short	(.L_38 - .L_37)


	//   ....[0]....
	.align		4
.L_37:
        /*0038*/ 	.word	index@(__assertfail)


	//----- nvinfo : EIATTR_MERCURY_ISA_VERSION
	.align		4
.L_38:
        /*003c*/ 	.byte	0x03, 0x5f
        /*003e*/ 	.short	0x0101


	//----- nvinfo : EIATTR_INT_WARP_WIDE_INSTR_OFFSETS
	.align		4
        /*0040*/ 	.byte	0x04, 0x31
        /*0042*/ 	.short	(.L_40 - .L_39)


	//   ....[0]....
.L_39:
        /*0044*/ 	.word	0x00001de0


	//   ....[1]....
        /*0048*/ 	.word	0x00003880


	//   ....[2]....
        /*004c*/ 	.word	0x000038b0


	//   ....[3]....
        /*0050*/ 	.word	0x00003900


	//   ....[4]....
        /*0054*/ 	.word	0x00004220


	//   ....[5]....
        /*0058*/ 	.word	0x00004280


	//   ....[6]....
        /*005c*/ 	.word	0x00004360


	//   ....[7]....
        /*0060*/ 	.word	0x000043d0


	//   ....[8]....
        /*0064*/ 	.word	0x000044e0


	//   ....[9]....
        /*0068*/ 	.word	0x00004570


	//   ....[10]....
        /*006c*/ 	.word	0x00004740


	//   ....[11]....
        /*0070*/ 	.word	0x000048a0


	//----- nvinfo : EIATTR_COOP_GROUP_MASK_REGIDS
	.align		4
.L_40:
        /*0074*/ 	.byte	0x04, 0x29
        /*0076*/ 	.short	(.L_42 - .L_41)


	//   ....[0]....
.L_41:
        /*0078*/ 	.word	0xffffffff


	//   ....[1]....
        /*007c*/ 	.word	0xffffffff


	//   ....[2]....
        /*0080*/ 	.word	0xffffffff


	//   ....[3]....
        /*0084*/ 	.word	0xffffffff


	//   ....[4]....
        /*0088*/ 	.word	0xffffffff


	//   ....[5]....
        /*008c*/ 	.word	0xffffffff


	//   ....[6]....
        /*0090*/ 	.word	0xffffffff


	//   ....[7]....
        /*0094*/ 	.word	0xffffffff


	//   ....[8]....
        /*0098*/ 	.word	0xffffffff


	//   ....[9]....
        /*009c*/ 	.word	0xffffffff


	//   ....[10]....
        /*00a0*/ 	.word	0xffffffff


	//   ....[11]....
        /*00a4*/ 	.word	0xffffffff


	//   ....[12]....
        /*00a8*/ 	.word	0xffffffff


	//----- nvinfo : EIATTR_COOP_GROUP_INSTR_OFFSETS
	.align		4
.L_42:
        /*00ac*/ 	.byte	0x04, 0x28
        /*00ae*/ 	.short	(.L_44 - .L_43)


	//   ....[0]....
.L_43:
        /*00b0*/ 	.word	0x00000090


	//   ....[1]....
        /*00b4*/ 	.word	0x000004d0


	//   ....[2]....
        /*00b8*/ 	.word	0x00000640


	//   ....[3]....
        /*00bc*/ 	.word	0x000007e0


	//   ....[4]....
        /*00c0*/ 	.word	0x000008e0


	//   ....[5]....
        /*00c4*/ 	.word	0x00000a50


	//   ....[6]....
        /*00c8*/ 	.word	0x00000bf0


	//   ....[7]....
        /*00cc*/ 	.word	0x00001cc0


	//   ....[8]....
        /*00d0*/ 	.word	0x00002aa0


	//   ....[9]....
        /*00d4*/ 	.word	0x00002cb0


	//   ....[10]....
        /*00d8*/ 	.word	0x00002ce0


	//   ....[11]....
        /*00dc*/ 	.word	0x00003770


	//   ....[12]....
        /*00e0*/ 	.word	0x000039a0


	//----- nvinfo : EIATTR_VRC_CTA_INIT_COUNT
	.align		4
.L_44:
        /*00e4*/ 	.byte	0x02, 0x4a
        /*00e6*/ 	.byte	0x80
	.zero		1


	//----- nvinfo : EIATTR_SYSCALL_OFFSETS
	.align		4
        /*00e8*/ 	.byte	0x04, 0x46
        /*00ea*/ 	.short	(.L_46 - .L_45)


	//   ....[0]....
.L_45:
        /*00ec*/ 	.word	0x00005320


	//   ....[1]....
        /*00f0*/ 	.word	0x00005460


	//   ....[2]....
        /*00f4*/ 	.word	0x00005c60


	//   ....[3]....
        /*00f8*/ 	.word	0x00006a00


	//   ....[4]....
        /*00fc*/ 	.word	0x00007760


	//   ....[5]....
        /*0100*/ 	.word	0x000084f0


	//----- nvinfo : EIATTR_MBARRIER_INSTR_OFFSETS
	.align		4
.L_46:
        /*0104*/ 	.byte	0x04, 0x39
        /*0106*/ 	.short	(.L_48 - .L_47)


	//   ....[0]....
.L_47:
        /*0108*/ 	.word	0x000005b0
        /*010c*/ 	.word	0x000000ff
        /*0110*/ 	.word	0x00000000
        /*0114*/ 	.short	0x0100
        /*0116*/ 	.byte	0x05
	.zero		1


	//   ....[1]....
        /*0118*/ 	.word	0x000005c0
        /*011c*/ 	.word	0x000000ff
        /*0120*/ 	.word	0x00000020
        /*0124*/ 	.short	0x0100
        /*0126*/ 	.byte	0x05
	.zero		1


	//   ....[2]....
        /*0128*/ 	.word	0x000005d0
        /*012c*/ 	.word	0x000000ff
        /*0130*/ 	.word	0x00000008
        /*0134*/ 	.short	0x0100
        /*0136*/ 	.byte	0x05
	.zero		1


	//   ....[3]....
        /*0138*/ 	.word	0x000005e0
        /*013c*/ 	.word	0x000000ff
        /*0140*/ 	.word	0x00000028
        /*0144*/ 	.short	0x0100
        /*0146*/ 	.byte	0x05
	.zero		1


	//   ....[4]....
        /*0148*/ 	.word	0x000005f0
        /*014c*/ 	.word	0x000000ff
        /*0150*/ 	.word	0x00000010
        /*0154*/ 	.short	0x0100
        /*0156*/ 	.byte	0x05
	.zero		1


	//   ....[5]....
        /*0158*/ 	.word	0x00000600
        /*015c*/ 	.word	0x000000ff
        /*0160*/ 	.word	0x00000030
        /*0164*/ 	.short	0x0100
        /*0166*/ 	.byte	0x05
	.zero		1


	//   ....[6]....
        /*0168*/ 	.word	0x00000610
        /*016c*/ 	.word	0x000000ff
        /*0170*/ 	.word	0x00000018
        /*0174*/ 	.short	0x0100
        /*0176*/ 	.byte	0x05
	.zero		1


	//   ....[7]....
        /*0178*/ 	.word	0x00000620
        /*017c*/ 	.word	0x000000ff
        /*0180*/ 	.word	0x00000038
        /*0184*/ 	.short	0x0100
        /*0186*/ 	.byte	0x05
	.zero		1


	//   ....[8]....
        /*0188*/ 	.word	0x00000750
        /*018c*/ 	.word	0x000000ff
        /*0190*/ 	.word	0x00000040
        /*0194*/ 	.short	0x0100
        /*0196*/ 	.byte	0x07
	.zero		1


	//   ....[9]....
        /*0198*/ 	.word	0x00000760
        /*019c*/ 	.word	0x000000ff
        /*01a0*/ 	.word	0x00000060
        /*01a4*/ 	.short	0x0100
        /*01a6*/ 	.byte	0x07
	.zero		1


	//   ....[10]....
        /*01a8*/ 	.word	0x00000770
        /*01ac*/ 	.word	0x000000ff
        /*01b0*/ 	.word	0x00000048
        /*01b4*/ 	.short	0x0100
        /*01b6*/ 	.byte	0x07
	.zero		1


	//   ....[11]....
        /*01b8*/ 	.word	0x00000780
        /*01bc*/ 	.word	0x000000ff
        /*01c0*/ 	.word	0x00000068
        /*01c4*/ 	.short	0x0100
        /*01c6*/ 	.byte	0x07
	.zero		1


	//   ....[12]....
        /*01c8*/ 	.word	0x00000790
        /*01cc*/ 	.word	0x000000ff
        /*01d0*/ 	.word	0x00000050
        /*01d4*/ 	.short	0x0100
        /*01d6*/ 	.byte	0x07
	.zero		1


	//   ....[13]....
        /*01d8*/ 	.word	0x000007a0
        /*01dc*/ 	.word	0x000000ff
        /*01e0*/ 	.word	0x00000070
        /*01e4*/ 	.short	0x0100
        /*01e6*/ 	.byte	0x07
	.zero		1


	//   ....[14]....
        /*01e8*/ 	.word	0x000007b0
        /*01ec*/ 	.word	0x000000ff
        /*01f0*/ 	.word	0x00000058
        /*01f4*/ 	.short	0x0100
        /*01f6*/ 	.byte	0x07
	.zero		1


	//   ....[15]....
        /*01f8*/ 	.word	0x000007c0
        /*01fc*/ 	.word	0x000000ff
        /*0200*/ 	.word	0x00000078
        /*0204*/ 	.short	0x0100
        /*0206*/ 	.byte	0x07
	.zero		1


	//   ....[16]....
        /*0208*/ 	.word	0x000008b0
        /*020c*/ 	.word	0x000000ff
        /*0210*/ 	.word	0x00000080
        /*0214*/ 	.short	0x0100
        /*0216*/ 	.byte	0x05
	.zero		1


	//   ....[17]....
        /*0218*/ 	.word	0x000008c0
        /*021c*/ 	.word	0x000000ff
        /*0220*/ 	.word	0x00000088
        /*0224*/ 	.short	0x0100
        /*0226*/ 	.byte	0x05
	.zero		1


	//   ....[18]....
        /*0228*/ 	.word	0x00000a00
        /*022c*/ 	.word	0x000000ff
        /*0230*/ 	.word	0x00000090
        /*0234*/ 	.short	0x0100
        /*0236*/ 	.byte	0x05
	.zero		1


	//   ....[19]....
        /*0238*/ 	.word	0x00000a10
        /*023c*/ 	.word	0x000000ff
        /*0240*/ 	.word	0x000000a0
        /*0244*/ 	.short	0x0100
        /*0246*/ 	.byte	0x05
	.zero		1


	//   ....[20]....
        /*0248*/ 	.word	0x00000a20
        /*024c*/ 	.word	0x000000ff
        /*0250*/ 	.word	0x00000098
        /*0254*/ 	.short	0x0100
        /*0256*/ 	.byte	0x05
	.zero		1


	//   ....[21]....
        /*0258*/ 	.word	0x00000a30
        /*025c*/ 	.word	0x000000ff
        /*0260*/ 	.word	0x000000a8
        /*0264*/ 	.short	0x0100
        /*0266*/ 	.byte	0x05
	.zero		1


	//   ....[22]....
        /*0268*/ 	.word	0x00000b60
        /*026c*/ 	.word	0x000000ff
        /*0270*/ 	.word	0x000000b0
        /*0274*/ 	.short	0x0100
        /*0276*/ 	.byte	0x07
	.zero		1


	//   ....[23]....
        /*0278*/ 	.word	0x00000b70
        /*027c*/ 	.word	0x000000ff
        /*0280*/ 	.word	0x000000d0
        /*0284*/ 	.short	0x0100
        /*0286*/ 	.byte	0x07
	.zero		1


	//   ....[24]....
        /*0288*/ 	.word	0x00000b80
        /*028c*/ 	.word	0x000000ff
        /*0290*/ 	.word	0x000000b8
        /*0294*/ 	.short	0x0100
        /*0296*/ 	.byte	0x07
	.zero		1


	//   ....[25]....
        /*0298*/ 	.word	0x00000b90
        /*029c*/ 	.word	0x000000ff
        /*02a0*/ 	.word	0x000000d8
        /*02a4*/ 	.short	0x0100
        /*02a6*/ 	.byte	0x07
	.zero		1


	//   ....[26]....
        /*02a8*/ 	.word	0x00000ba0
        /*02ac*/ 	.word	0x000000ff
        /*02b0*/ 	.word	0x000000c0
        /*02b4*/ 	.short	0x0100
        /*02b6*/ 	.byte	0x07
	.zero		1


	//   ....[27]....
        /*02b8*/ 	.word	0x00000bb0
        /*02bc*/ 	.word	0x000000ff
        /*02c0*/ 	.word	0x000000e0
        /*02c4*/ 	.short	0x0100
        /*02c6*/ 	.byte	0x07
	.zero		1


	//   ....[28]....
        /*02c8*/ 	.word	0x00000bc0
        /*02cc*/ 	.word	0x000000ff
        /*02d0*/ 	.word	0x000000c8
        /*02d4*/ 	.short	0x0100
        /*02d6*/ 	.byte	0x07
	.zero		1


	//   ....[29]....
        /*02d8*/ 	.word	0x00000bd0
        /*02dc*/ 	.word	0x000000ff
        /*02e0*/ 	.word	0x000000e8
        /*02e4*/ 	.short	0x0100
        /*02e6*/ 	.byte	0x07
	.zero		1


	//   ....[30]....
        /*02e8*/ 	.word	0x00000cc0
        /*02ec*/ 	.word	0x000000ff
        /*02f0*/ 	.word	0x000000f0
        /*02f4*/ 	.short	0x0100
        /*02f6*/ 	.byte	0x05
	.zero		1


	//   ....[31]....
        /*02f8*/ 	.word	0x00000cd0
        /*02fc*/ 	.word	0x000000ff
        /*0300*/ 	.word	0x00000100
        /*0304*/ 	.short	0x0100
        /*0306*/ 	.byte	0x05
	.zero		1


	//   ....[32]....
        /*0308*/ 	.word	0x00000ce0
        /*030c*/ 	.word	0x000000ff
        /*0310*/ 	.word	0x000000f8
        /*0314*/ 	.short	0x0100
        /*0316*/ 	.byte	0x05
	.zero		1


	//   ....[33]....
        /*0318*/ 	.word	0x00000cf0
        /*031c*/ 	.word	0x000000ff
        /*0320*/ 	.word	0x00000108
        /*0324*/ 	.short	0x0100
        /*0326*/ 	.byte	0x05
	.zero		1


	//   ....[34]....
        /*0328*/ 	.word	0x000015c0
        /*032c*/ 	.word	0x00000002
        /*0330*/ 	.word	0x00000100
        /*0334*/ 	.short	0x010a
        /*0336*/ 	.byte	0xff
	.zero		1


	//   ....[35]....
        /*0338*/ 	.word	0x000015f0
        /*033c*/ 	.word	0x00000002
        /*0340*/ 	.word	0x000000f0
        /*0344*/ 	.short	0x0101
        /*0346*/ 	.byte	0xff
	.zero		1


	//   ....[36]....
        /*0348*/ 	.word	0x000016c0
        /*034c*/ 	.word	0x000000ff
        /*0350*/ 	.word	0x00000020
        /*0354*/ 	.short	0x010a
        /*0356*/ 	.byte	0x08
	.zero		1


	//   ....[37]....
        /*0358*/ 	.word	0x00001760
        /*035c*/ 	.word	0x000000ff
        /*0360*/ 	.word	0x00000020
        /*0364*/ 	.short	0x010a
        /*0366*/ 	.byte	0x21
	.zero		1


	//   ....[38]....
        /*0368*/ 	.word	0x000018b0
        /*036c*/ 	.word	0x000000ff
        /*0370*/ 	.word	0x00000020
        /*0374*/ 	.short	0x010a
        /*0376*/ 	.byte	0x08
	.zero		1


	//   ....[39]....
        /*0378*/ 	.word	0x000019c0
        /*037c*/ 	.word	0x000000ff
        /*0380*/ 	.word	0x00000088
        /*0384*/ 	.short	0x0101
        /*0386*/ 	.byte	0x04
	.zero		1


	//   ....[40]....
        /*0388*/ 	.word	0x000019e0
        /*038c*/ 	.word	0x000000ff
        /*0390*/ 	.word	0x00000020
        /*0394*/ 	.short	0x010a
        /*0396*/ 	.byte	0x08
	.zero		1


	//   ....[41]....
        /*0398*/ 	.word	0x00001a60
        /*039c*/ 	.word	0x000000ff
        /*03a0*/ 	.word	0x00000020
        /*03a4*/ 	.short	0x010a
        /*03a6*/ 	.byte	0x11
	.zero		1


	//   ....[42]....
        /*03a8*/ 	.word	0x00001bb0
        /*03ac*/ 	.word	0x000000ff
        /*03b0*/ 	.word	0x00000020
        /*03b4*/ 	.short	0x010a
        /*03b6*/ 	.byte	0x08
	.zero		1


	//   ....[43]....
        /*03b8*/ 	.word	0x00001cf0
        /*03bc*/ 	.word	0x00000002
        /*03c0*/ 	.word	0x00000090
        /*03c4*/ 	.short	0x010a
        /*03c6*/ 	.byte	0xff
	.zero		1


	//   ....[44]....
        /*03c8*/ 	.word	0x00001db0
        /*03cc*/ 	.word	0x00000002
        /*03d0*/ 	.word	0x00000000
        /*03d4*/ 	.short	0x0101
        /*03d6*/ 	.byte	0xff
	.zero		1


	//   ....[45]....
        /*03d8*/ 	.word	0x00002310
        /*03dc*/ 	.word	0x000000ff
        /*03e0*/ 	.word	0x00000000
        /*03e4*/ 	.short	0x010a
        /*03e6*/ 	.byte	0x05
	.zero		1


	//   ....[46]....
        /*03e8*/ 	.word	0x000023a0
        /*03ec*/ 	.word	0x000000ff
        /*03f0*/ 	.word	0x00000000
        /*03f4*/ 	.short	0x010a
        /*03f6*/ 	.byte	0x05
	.zero		1


	//   ....[47]....
        /*03f8*/ 	.word	0x00002430
        /*03fc*/ 	.word	0x000000ff
        /*0400*/ 	.word	0x00000000
        /*0404*/ 	.short	0x010a
        /*0406*/ 	.byte	0x05
	.zero		1


	//   ....[48]....
        /*0408*/ 	.word	0x000024d0
        /*040c*/ 	.word	0x00000000
        /*0410*/ 	.word	0x00000000
        /*0414*/ 	.short	0x010a
        /*0416*/ 	.byte	0xff
	.zero		1


	//   ....[49]....
        /*0418*/ 	.word	0x000025f0
        /*041c*/ 	.word	0x00000000
        /*0420*/ 	.word	0x000000f0
        /*0424*/ 	.short	0x010a
        /*0426*/ 	.byte	0xff
	.zero		1


	//   ....[50]....
        /*0428*/ 	.word	0x00002660
        /*042c*/ 	.word	0x00000000
        /*0430*/ 	.word	0x00000000
        /*0434*/ 	.short	0x0101
        /*0436*/ 	.byte	0xff
	.zero		1


	//   ....[51]....
        /*0438*/ 	.word	0x00002680
        /*043c*/ 	.word	0x000000ff
        /*0440*/ 	.word	0x000000a0
        /*0444*/ 	.short	0x010a
        /*0446*/ 	.byte	0x05
	.zero		1


	//   ....[52]....
        /*0448*/ 	.word	0x000027a0
        /*044c*/ 	.word	0x00000000
        /*0450*/ 	.word	0x00000090
        /*0454*/ 	.short	0x010a
        /*0456*/ 	.byte	0xff
	.zero		1


	//   ....[53]....
        /*0458*/ 	.word	0x000028a0
        /*045c*/ 	.word	0x00000000
        /*0460*/ 	.word	0x00000000
        /*0464*/ 	.short	0x0101
        /*0466*/ 	.byte	0xff
	.zero		1


	//   ....[54]....
        /*0468*/ 	.word	0x00002930
        /*046c*/ 	.word	0x000000ff
        /*0470*/ 	.word	0x000000a0
        /*0474*/ 	.short	0x0106
        /*0476*/ 	.byte	0x05
	.zero		1


	//   ....[55]....
        /*0478*/ 	.word	0x00002950
        /*047c*/ 	.word	0x000000ff
        /*0480*/ 	.word	0x000000a0
        /*0484*/ 	.short	0x010a
        /*0486*/ 	.byte	0x05
	.zero		1


	//   ....[56]....
        /*0488*/ 	.word	0x000029e0
        /*048c*/ 	.word	0x000000ff
        /*0490*/ 	.word	0x000000a0
        /*0494*/ 	.short	0x0106
        /*0496*/ 	.byte	0x04
	.zero		1


	//   ....[57]....
        /*0498*/ 	.word	0x00002a20
        /*049c*/ 	.word	0x00000000
        /*04a0*/ 	.word	0x000000a0
        /*04a4*/ 	.short	0x010a
        /*04a6*/ 	.byte	0xff
	.zero		1


	//   ....[58]....
        /*04a8*/ 	.word	0x00002f60
        /*04ac*/ 	.word	0x00000000
        /*04b0*/ 	.word	0x00000090
        /*04b4*/ 	.short	0x010a
        /*04b6*/ 	.byte	0xff
	.zero		1


	//   ....[59]....
        /*04b8*/ 	.word	0x00003060
        /*04bc*/ 	.word	0x00000003
        /*04c0*/ 	.word	0x00000000
        /*04c4*/ 	.short	0x0101
        /*04c6*/ 	.byte	0xff
	.zero		1


	//   ....[60]....
        /*04c8*/ 	.word	0x00003070
        /*04cc*/ 	.word	0x000000ff
        /*04d0*/ 	.word	0x00000000
        /*04d4*/ 	.short	0x010a
        /*04d6*/ 	.byte	0x06
	.zero		1


	//   ....[61]....
        /*04d8*/ 	.word	0x000030f0
        /*04dc*/ 	.word	0x000000ff
        /*04e0*/ 	.word	0x000000d0
        /*04e4*/ 	.short	0x010a
        /*04e6*/ 	.byte	0x07
	.zero		1


	//   ....[62]....
        /*04e8*/ 	.word	0x000031d0
        /*04ec*/ 	.word	0x000000ff
        /*04f0*/ 	.word	0x00000000
        /*04f4*/ 	.short	0x010a
        /*04f6*/ 	.byte	0x06
	.zero		1


	//   ....[63]....
        /*04f8*/ 	.word	0x00003300
        /*04fc*/ 	.word	0x000000ff
        /*0500*/ 	.word	0x00000000
        /*0504*/ 	.short	0x010a
        /*0506*/ 	.byte	0x1a
	.zero		1


	//   ....[64]....
        /*0508*/ 	.word	0x000035a0
        /*050c*/ 	.word	0x000000ff
        /*0510*/ 	.word	0x00000000
        /*0514*/ 	.short	0x010a
        /*0516*/ 	.byte	0x06
	.zero		1


	//   ....[65]....
        /*0518*/ 	.word	0x00003630
        /*051c*/ 	.word	0x000000ff
        /*0520*/ 	.word	0x00000000
        /*0524*/ 	.short	0x010a
        /*0526*/ 	.byte	0x06
	.zero		1


	//   ....[66]....
        /*0528*/ 	.word	0x000036c0
        /*052c*/ 	.word	0x000000ff
        /*0530*/ 	.word	0x00000000
        /*0534*/ 	.short	0x010a
        /*0536*/ 	.byte	0x06
	.zero		1


	//   ....[67]....
        /*0538*/ 	.word	0x00003750
        /*053c*/ 	.word	0x000000ff
        /*0540*/ 	.word	0x00000000
        /*0544*/ 	.short	0x010a
        /*0546*/ 	.byte	0x07
	.zero		1


	//   ....[68]....
        /*0548*/ 	.word	0x00003bd0
        /*054c*/ 	.word	0x00000000
        /*0550*/ 	.word	0x00000090
        /*0554*/ 	.short	0x010a
        /*0556*/ 	.byte	0xff
	.zero		1


	//   ....[69]....
        /*0558*/ 	.word	0x00003c90
        /*055c*/ 	.word	0x00000000
        /*0560*/ 	.word	0x00000000
        /*0564*/ 	.short	0x0101
        /*0566*/ 	.byte	0xff
	.zero		1


	//   ....[70]....
        /*0568*/ 	.word	0x00003fb0
        /*056c*/ 	.word	0x000000ff
        /*0570*/ 	.word	0x00000088
        /*0574*/ 	.short	0x010a
        /*0576*/ 	.byte	0x07
	.zero		1


	//   ....[71]....
        /*0578*/ 	.word	0x000041a0
        /*057c*/ 	.word	0x000000ff
        /*0580*/ 	.word	0x00000060
        /*0584*/ 	.short	0x010a
        /*0586*/ 	.byte	0x07
	.zero		1


	//   ....[72]....
        /*0588*/ 	.word	0x00004310
        /*058c*/ 	.word	0x000000ff
        /*0590*/ 	.word	0x00000040
        /*0594*/ 	.short	0x010b
        /*0596*/ 	.byte	0x07
	.zero		1


	//   ....[73]....
        /*0598*/ 	.word	0x00004320
        /*059c*/ 	.word	0x000000ff
        /*05a0*/ 	.word	0x00000000
        /*05a4*/ 	.short	0x0101
        /*05a6*/ 	.byte	0x08
	.zero		1


	//   ....[74]....
        /*05a8*/ 	.word	0x00004330
        /*05ac*/ 	.word	0x000000ff
        /*05b0*/ 	.word	0x00000068
        /*05b4*/ 	.short	0x010a
        /*05b6*/ 	.byte	0x07
	.zero		1


	//   ....[75]....
        /*05b8*/ 	.word	0x00004480
        /*05bc*/ 	.word	0x000000ff
        /*05c0*/ 	.word	0x00000048
        /*05c4*/ 	.short	0x010b
        /*05c6*/ 	.byte	0x07
	.zero		1


	//   ....[76]....
        /*05c8*/ 	.word	0x00004490
        /*05cc*/ 	.word	0x000000ff
        /*05d0*/ 	.word	0x00000000
        /*05d4*/ 	.short	0x0101
        /*05d6*/ 	.byte	0x08
	.zero		1


	//   ....[77]....
        /*05d8*/ 	.word	0x000044a0
        /*05dc*/ 	.word	0x000000ff
        /*05e0*/ 	.word	0x00000070
        /*05e4*/ 	.short	0x010a
        /*05e6*/ 	.byte	0x07
	.zero		1


	//   ....[78]....
        /*05e8*/ 	.word	0x00004620
        /*05ec*/ 	.word	0x000000ff
        /*05f0*/ 	.word	0x00000050
        /*05f4*/ 	.short	0x010b
        /*05f6*/ 	.byte	0x07
	.zero		1


	//   ....[79]....
        /*05f8*/ 	.word	0x00004660
        /*05fc*/ 	.word	0x000000ff
        /*0600*/ 	.word	0x00000000
        /*0604*/ 	.short	0x0101
        /*0606*/ 	.byte	0x08
	.zero		1


	//   ....[80]....
        /*0608*/ 	.word	0x000046a0
        /*060c*/ 	.word	0x000000ff
        /*0610*/ 	.word	0x00000078
        /*0614*/ 	.short	0x010a
        /*0616*/ 	.byte	0x07
	.zero		1


	//   ....[81]....
        /*0618*/ 	.word	0x000048e0
        /*061c*/ 	.word	0x000000ff
        /*0620*/ 	.word	0x00000058
        /*0624*/ 	.short	0x010b
        /*0626*/ 	.byte	0x07
	.zero		1


	//   ....[82]....
        /*0628*/ 	.word	0x00004900
        /*062c*/ 	.word	0x000000ff
        /*0630*/ 	.word	0x00000000
        /*0634*/ 	.short	0x0101
        /*0636*/ 	.byte	0x0d
	.zero		1


	//   ....[83]....
        /*0638*/ 	.word	0x00004930
        /*063c*/ 	.word	0x000000ff
        /*0640*/ 	.word	0x00000060
        /*0644*/ 	.short	0x010a
        /*0646*/ 	.byte	0x07
	.zero		1


	//   ....[84]....
        /*0648*/ 	.word	0x00004950
        /*064c*/ 	.word	0x000000ff
        /*0650*/ 	.word	0x00000068
        /*0654*/ 	.short	0x010a
        /*0656*/ 	.byte	0x07
	.zero		1


	//   ....[85]....
        /*0658*/ 	.word	0x00004970
        /*065c*/ 	.word	0x000000ff
        /*0660*/ 	.word	0x00000070
        /*0664*/ 	.short	0x010a
        /*0666*/ 	.byte	0x07
	.zero		1


	//   ....[86]....
        /*0668*/ 	.word	0x000049b0
        /*066c*/ 	.word	0x00000000
        /*0670*/ 	.word	0x00000078
        /*0674*/ 	.short	0x010a
        /*0676*/ 	.byte	0xff
	.zero		1


	//   ....[87]....
        /*0678*/ 	.word	0x00004cf0
        /*067c*/ 	.word	0x00000000
        /*0680*/ 	.word	0x00000090
        /*0684*/ 	.short	0x010a
        /*0686*/ 	.byte	0xff
	.zero		1


	//   ....[88]....
        /*0688*/ 	.word	0x00004e00
        /*068c*/ 	.word	0x00000000
        /*0690*/ 	.word	0x00000000
        /*0694*/ 	.short	0x0101
        /*0696*/ 	.byte	0xff
	.zero		1


	//   ....[89]....
        /*0698*/ 	.word	0x00005820
        /*069c*/ 	.word	0x00000002
        /*06a0*/ 	.word	0x00000040
        /*06a4*/ 	.short	0x010a
        /*06a6*/ 	.byte	0xff
	.zero		1


	//   ....[90]....
        /*06a8*/ 	.word	0x00005860
        /*06ac*/ 	.word	0x00000071
        /*06b0*/ 	.word	0x000000b0
        /*06b4*/ 	.short	0x010a
        /*06b6*/ 	.byte	0xff
	.zero		1


	//   ....[91]....
        /*06b8*/ 	.word	0x000059a0
        /*06bc*/ 	.word	0x00000002
        /*06c0*/ 	.word	0x00000040
        /*06c4*/ 	.short	0x010a
        /*06c6*/ 	.byte	0xff
	.zero		1


	//   ....[92]....
        /*06c8*/ 	.word	0x00005ac0
        /*06cc*/ 	.word	0x00000000
        /*06d0*/ 	.word	0x00000000
        /*06d4*/ 	.short	0x0101
        /*06d6*/ 	.byte	0xff
	.zero		1


	//   ....[93]....
        /*06d8*/ 	.word	0x00005b40
        /*06dc*/ 	.word	0x00000071
        /*06e0*/ 	.word	0x000000b0
        /*06e4*/ 	.short	0x010a
        /*06e6*/ 	.byte	0xff
	.zero		1


	//   ....[94]....
        /*06e8*/ 	.word	0x00006690
        /*06ec*/ 	.word	0x00000000
        /*06f0*/ 	.word	0x00000040
        /*06f4*/ 	.short	0x010a
        /*06f6*/ 	.byte	0xff
	.zero		1


	//   ....[95]....
        /*06f8*/ 	.word	0x00006750
        /*06fc*/ 	.word	0x00000000
        /*0700*/ 	.word	0x00000040
        /*0704*/ 	.short	0x010a
        /*0706*/ 	.byte	0xff
	.zero		1


	//   ....[96]....
        /*0708*/ 	.word	0x00006880
        /*070c*/ 	.word	0x00000000
        /*0710*/ 	.word	0x00000000
        /*0714*/ 	.short	0x0101
        /*0716*/ 	.byte	0xff
	.zero		1


	//   ....[97]....
        /*0718*/ 	.word	0x000073f0
        /*071c*/ 	.word	0x00000000
        /*0720*/ 	.word	0x00000040
        /*0724*/ 	.short	0x010a
        /*0726*/ 	.byte	0xff
	.zero		1


	//   ....[98]....
        /*0728*/ 	.word	0x000074b0
        /*072c*/ 	.word	0x00000000
        /*0730*/ 	.word	0x00000040
        /*0734*/ 	.short	0x010a
        /*0736*/ 	.byte	0xff
	.zero		1


	//   ....[99]....
        /*0738*/ 	.word	0x000075e0
        /*073c*/ 	.word	0x00000000
        /*0740*/ 	.word	0x00000000
        /*0744*/ 	.short	0x0101
        /*0746*/ 	.byte	0xff
	.zero		1


	//   ....[100]....
        /*0748*/ 	.word	0x00008180
        /*074c*/ 	.word	0x00000000
        /*0750*/ 	.word	0x00000040
        /*0754*/ 	.short	0x010a
        /*0756*/ 	.byte	0xff
	.zero		1


	//   ....[101]....
        /*0758*/ 	.word	0x00008240
        /*075c*/ 	.word	0x00000000
        /*0760*/ 	.word	0x00000040
        /*0764*/ 	.short	0x010a
        /*0766*/ 	.byte	0xff
	.zero		1


	//   ....[102]....
        /*0768*/ 	.word	0x00008370
        /*076c*/ 	.word	0x00000000
        /*0770*/ 	.word	0x00000000
        /*0774*/ 	.short	0x0101
        /*0776*/ 	.byte	0xff
	.zero		1


	//   ....[103]....
        /*0778*/ 	.word	0x000087b0
        /*077c*/ 	.word	0x000000ff
        /*0780*/ 	.word	0x00000000
        /*0784*/ 	.short	0x0101
        /*0786*/ 	.byte	0x05
	.zero		1


	//   ....[104]....
        /*0788*/ 	.word	0x00008ff0
        /*078c*/ 	.word	0x00000002
        /*0790*/ 	.word	0x00000100
        /*0794*/ 	.short	0x010a
        /*0796*/ 	.byte	0xff
	.zero		1


	//   ....[105]....
        /*0798*/ 	.word	0x00009050
        /*079c*/ 	.word	0x00000002
        /*07a0*/ 	.word	0x00000020
        /*07a4*/ 	.short	0x010a
        /*07a6*/ 	.byte	0xff
	.zero		1


	//   ....[106]....
        /*07a8*/ 	.word	0x000090b0
        /*07ac*/ 	.word	0x00000002
        /*07b0*/ 	.word	0x00000020
        /*07b4*/ 	.short	0x010a
        /*07b6*/ 	.byte	0xff
	.zero		1


	//   ....[107]....
        /*07b8*/ 	.word	0x00009100
        /*07bc*/ 	.word	0x00000002
        /*07c0*/ 	.word	0x00000090
        /*07c4*/ 	.short	0x010a
        /*07c6*/ 	.byte	0xff
	.zero		1


	//   ....[108]....
        /*07c8*/ 	.word	0x00009160
        /*07cc*/ 	.word	0x00000000
        /*07d0*/ 	.word	0x00000000
        /*07d4*/ 	.short	0x010a
        /*07d6*/ 	.byte	0xff
	.zero		1


	//   ....[109]....
        /*07d8*/ 	.word	0x000091c0
        /*07dc*/ 	.word	0x00000000
        /*07e0*/ 	.word	0x00000000
        /*07e4*/ 	.short	0x010a
        /*07e6*/ 	.byte	0xff
	.zero		1


	//   ....[110]....
        /*07e8*/ 	.word	0x00009220
        /*07ec*/ 	.word	0x00000000
        /*07f0*/ 	.word	0x00000000
        /*07f4*/ 	.short	0x010a
        /*07f6*/ 	.byte	0xff
	.zero		1


	//   ....[111]....
        /*07f8*/ 	.word	0x00009270
        /*07fc*/ 	.word	0x00000000
        /*0800*/ 	.word	0x000000f0
        /*0804*/ 	.short	0x010a
        /*0806*/ 	.byte	0xff
	.zero		1


	//   ....[112]....
        /*0808*/ 	.word	0x000092d0
        /*080c*/ 	.word	0x00000000
        /*0810*/ 	.word	0x000000a0
        /*0814*/ 	.short	0x010a
        /*0816*/ 	.byte	0xff
	.zero		1


	//   ....[113]....
        /*0818*/ 	.word	0x00009320
        /*081c*/ 	.word	0x00000000
        /*0820*/ 	.word	0x00000090
        /*0824*/ 	.short	0x010a
        /*0826*/ 	.byte	0xff
	.zero		1


	//   ....[114]....
        /*0828*/ 	.word	0x00009380
        /*082c*/ 	.word	0x00000000
        /*0830*/ 	.word	0x000000a0
        /*0834*/ 	.short	0x010a
        /*0836*/ 	.byte	0xff
	.zero		1


	//   ....[115]....
        /*0838*/ 	.word	0x000093d0
        /*083c*/ 	.word	0x00000000
        /*0840*/ 	.word	0x00000090
        /*0844*/ 	.short	0x010a
        /*0846*/ 	.byte	0xff
	.zero		1


	//   ....[116]....
        /*0848*/ 	.word	0x00009430
        /*084c*/ 	.word	0x00000002
        /*0850*/ 	.word	0x000000d0
        /*0854*/ 	.short	0x010a
        /*0856*/ 	.byte	0xff
	.zero		1


	//   ....[117]....
        /*0858*/ 	.word	0x00009490
        /*085c*/ 	.word	0x00000000
        /*0860*/ 	.word	0x00000000
        /*0864*/ 	.short	0x010a
        /*0866*/ 	.byte	0xff
	.zero		1


	//   ....[118]....
        /*0868*/ 	.word	0x000094f0
        /*086c*/ 	.word	0x00000000
        /*0870*/ 	.word	0x00000000
        /*0874*/ 	.short	0x010a
        /*0876*/ 	.byte	0xff
	.zero		1


	//   ....[119]....
        /*0878*/ 	.word	0x00009550
        /*087c*/ 	.word	0x00000000
        /*0880*/ 	.word	0x00000000
        /*0884*/ 	.short	0x010a
        /*0886*/ 	.byte	0xff
	.zero		1


	//   ....[120]....
        /*0888*/ 	.word	0x000095b0
        /*088c*/ 	.word	0x00000000
        /*0890*/ 	.word	0x00000000
        /*0894*/ 	.short	0x010a
        /*0896*/ 	.byte	0xff
	.zero		1


	//   ....[121]....
        /*0898*/ 	.word	0x00009610
        /*089c*/ 	.word	0x00000000
        /*08a0*/ 	.word	0x00000000
        /*08a4*/ 	.short	0x010a
        /*08a6*/ 	.byte	0xff
	.zero		1


	//   ....[122]....
        /*08a8*/ 	.word	0x00009660
        /*08ac*/ 	.word	0x00000000
        /*08b0*/ 	.word	0x00000090
        /*08b4*/ 	.short	0x010a
        /*08b6*/ 	.byte	0xff
	.zero		1


	//   ....[123]....
        /*08b8*/ 	.word	0x000096c0
        /*08bc*/ 	.word	0x00000000
        /*08c0*/ 	.word	0x00000088
        /*08c4*/ 	.short	0x010a
        /*08c6*/ 	.byte	0xff
	.zero		1


	//   ....[124]....
        /*08c8*/ 	.word	0x00009720
        /*08cc*/ 	.word	0x00000000
        /*08d0*/ 	.word	0x00000060
        /*08d4*/ 	.short	0x010a
        /*08d6*/ 	.byte	0xff
	.zero		1


	//   ....[125]....
        /*08d8*/ 	.word	0x00009780
        /*08dc*/ 	.word	0x00000000
        /*08e0*/ 	.word	0x00000068
        /*08e4*/ 	.short	0x010a
        /*08e6*/ 	.byte	0xff
	.zero		1


	//   ....[126]....
        /*08e8*/ 	.word	0x000097e0
        /*08ec*/ 	.word	0x00000000
        /*08f0*/ 	.word	0x00000070
        /*08f4*/ 	.short	0x010a
        /*08f6*/ 	.byte	0xff
	.zero		1


	//   ....[127]....
        /*08f8*/ 	.word	0x00009840
        /*08fc*/ 	.word	0x00000000
        /*0900*/ 	.word	0x00000078
        /*0904*/ 	.short	0x010a
        /*0906*/ 	.byte	0xff
	.zero		1


	//   ....[128]....
        /*0908*/ 	.word	0x000098a0
        /*090c*/ 	.word	0x00000000
        /*0910*/ 	.word	0x00000060
        /*0914*/ 	.short	0x010a
        /*0916*/ 	.byte	0xff
	.zero		1


	//   ....[129]....
        /*0918*/ 	.word	0x00009900
        /*091c*/ 	.word	0x00000000
        /*0920*/ 	.word	0x00000068
        /*0924*/ 	.short	0x010a
        /*0926*/ 	.byte	0xff
	.zero		1


	//   ....[130]....
        /*0928*/ 	.word	0x00009960
        /*092c*/ 	.word	0x00000000
        /*0930*/ 	.word	0x00000070
        /*0934*/ 	.short	0x010a
        /*0936*/ 	.byte	0xff
	.zero		1


	//   ....[131]....
        /*0938*/ 	.word	0x000099b0
        /*093c*/ 	.word	0x00000000
        /*0940*/ 	.word	0x00000090
        /*0944*/ 	.short	0x010a
        /*0946*/ 	.byte	0xff
	.zero		1


	//   ....[132]....
        /*0948*/ 	.word	0x00009a00
        /*094c*/ 	.word	0x00000002
        /*0950*/ 	.word	0x00000040
        /*0954*/ 	.short	0x010a
        /*0956*/ 	.byte	0xff
	.zero		1


	//   ....[133]....
        /*0958*/ 	.word	0x00009a50
        /*095c*/ 	.word	0x00000071
        /*0960*/ 	.word	0x000000b0
        /*0964*/ 	.short	0x010a
        /*0966*/ 	.byte	0xff
	.zero		1


	//   ....[134]....
        /*0968*/ 	.word	0x00009aa0
        /*096c*/ 	.word	0x00000000
        /*0970*/ 	.word	0x00000040
        /*0974*/ 	.short	0x010a
        /*0976*/ 	.byte	0xff
	.zero		1


	//   ....[135]....
        /*0978*/ 	.word	0x00009af0
        /*097c*/ 	.word	0x00000000
        /*0980*/ 	.word	0x00000040
        /*0984*/ 	.short	0x010a
        /*0986*/ 	.byte	0xff
	.zero		1


	//   ....[136]....
        /*0988*/ 	.word	0x00009b40
        /*098c*/ 	.word	0x00000000
        /*0990*/ 	.word	0x00000040
        /*0994*/ 	.short	0x010a
        /*0996*/ 	.byte	0xff
	.zero		1


	//----- nvinfo : EIATTR_NUM_MBARRIERS
	.align		4
.L_48:
        /*0998*/ 	.byte	0x03, 0x38
        /*099a*/ 	.short	0x0022


	//----- nvinfo : EIATTR_EXIT_INSTR_OFFSETS
	.align		4
        /*099c*/ 	.byte	0x04, 0x1c
        /*099e*/ 	.short	(.L_50 - .L_49)


	//   ....[0]....
.L_49:
        /*09a0*/ 	.word	0x00002500


	//   ....[1]....
        /*09a4*/ 	.word	0x000029f0


	//   ....[2]....
        /*09a8*/ 	.word	0x00002a50


	//   ....[3]....
        /*09ac*/ 	.word	0x000039b0


	//   ....[4]....
        /*09b0*/ 	.word	0x000049e0


	//   ....[5]....
        /*09b4*/ 	.word	0x00004a20


	//   ....[6]....
        /*09b8*/ 	.word	0x00008fe0


	//----- nvinfo : EIATTR_MAX_THREADS
	.align		4
.L_50:
        /*09bc*/ 	.byte	0x04, 0x05
        /*09be*/ 	.short	(.L_52 - .L_51)
.L_51:
        /*09c0*/ 	.word	0x00000100
        /*09c4*/ 	.word	0x00000001
        /*09c8*/ 	.word	0x00000001


	//----- nvinfo : EIATTR_CRS_STACK_SIZE
	.align		4
.L_52:
        /*09cc*/ 	.byte	0x04, 0x1e
        /*09ce*/ 	.short	(.L_54 - .L_53)
.L_53:
        /*09d0*/ 	.word	0x00000000


	//----- nvinfo : EIATTR_CBANK_PARAM_SIZE
	.align		4
.L_54:
        /*09d4*/ 	.byte	0x03, 0x19
        /*09d6*/ 	.short	0x0800


	//----- nvinfo : EIATTR_PARAM_CBANK
	.align		4
        /*09d8*/ 	.byte	0x04, 0x0a
        /*09da*/ 	.short	(.L_56 - .L_55)
	.align		4
.L_55:
        /*09dc*/ 	.word	index@(.nv.constant0._ZN7cutlass13device_kernelINS_4gemm6kernel13GemmUniversalIN4cute5tupleIJiiiiEEENS1_10collective13CollectiveMmaINS1_35MainloopSm100TmaUmmaWarpSpecializedILi4ELi2ELi4ENS5_IJNS4_1CILi1EEESB_SB_EEEEENS5_IJNSA_ILi64EEENSA_ILi256EEENSA_ILi128EEEEEENS_12float_e5m2_tENS5_IJlSB_lEEESI_SJ_NS4_8TiledMMAINS4_8MMA_AtomIJNS4_10MMA_TraitsINS4_19SM100_MMA_F8F6F4_SSEJSI_SI_fSE_SF_NS4_17integral_constantINS4_4UMMA5MajorELSQ_0EEESR_NSO_INSP_7ScaleInELSS_0EEEST_EEEEEENS4_6LayoutISC_NS5_IJNSA_ILi0EEESX_SX_EEEEENS5_IJNS4_10UnderscoreES10_S10_EEEEENS4_13SM90_TMA_LOADENS4_14ComposedLayoutINS4_7SwizzleILi3ELi4ELi3EEENS4_18smem_ptr_flag_bitsILi8EEENSW_INS5_IJNSA_ILi8EEESG_EEENS5_IJSG_SB_EEEEEEEvNS4_8identityES13_S1D_vS1E_EENS_8epilogue10collective18CollectiveEpilogueINS1G_23Sm100TmaWarpSpecializedILi4ELi2ELi32ELb0ELb0EEEJSH_NS5_IJNSW_ISE_SB_EES1L_EEESI_SJ_SI_SJ_NS1G_6fusion15FusionCallbacksIS1K_NS1N_17LinearCombinationISI_fSI_fLNS_15FloatRoundStyleE2EEESH_S1M_JEEENS4_5SM1004TMEM4LOAD26SM100_TMEM_LOAD_16dp32b32xES13_NS14_INS15_ILi2ELi4ELi3EEES18_NSW_INS5_IJS19_SE_EEENS5_IJSE_SB_EEEEEEENS4_39AutoVectorizingCopyWithAssumedAlignmentILi128EEENS4_14SM90_TMA_STOREES21_S23_S23_EEEvvEEEEvNT_6ParamsE)
        /*09e0*/ 	.short	0x0380
        /*09e2*/ 	.short	0x0800


	//----- nvinfo : EIATTR_SW_WAR
	.align		4
.L_56:
        /*09e4*/ 	.byte	0x04, 0x36
        /*09e6*/ 	.short	(.L_58 - .L_57)
.L_57:
        /*09e8*/ 	.word	0x00000008
.L_58:


//--------------------- .nv.callgraph             --------------------------
	.section	.nv.callgraph,"",@"SHT_CUDA_CALLGRAPH"
	.align	4
	.sectionentsize	8
	.align		4
        /*0000*/ 	.word	0x00000000
	.align		4
        /*0004*/ 	.word	0xffffffff
	.align		4
        /*0008*/ 	.word	index@(_ZN7cutlass13device_kernelINS_4gemm6kernel13GemmUniversalIN4cute5tupleIJiiiiEEENS1_10collective13CollectiveMmaINS1_35MainloopSm100TmaUmmaWarpSpecializedILi4ELi2ELi4ENS5_IJNS4_1CILi1EEESB_SB_EEEEENS5_IJNSA_ILi64EEENSA_ILi256EEENSA_ILi128EEEEEENS_12float_e5m2_tENS5_IJlSB_lEEESI_SJ_NS4_8TiledMMAINS4_8MMA_AtomIJNS4_10MMA_TraitsINS4_19SM100_MMA_F8F6F4_SSEJSI_SI_fSE_SF_NS4_17integral_constantINS4_4UMMA5MajorELSQ_0EEESR_NSO_INSP_7ScaleInELSS_0EEEST_EEEEEENS4_6LayoutISC_NS5_IJNSA_ILi0EEESX_SX_EEEEENS5_IJNS4_10UnderscoreES10_S10_EEEEENS4_13SM90_TMA_LOADENS4_14ComposedLayoutINS4_7SwizzleILi3ELi4ELi3EEENS4_18smem_ptr_flag_bitsILi8EEENSW_INS5_IJNSA_ILi8EEESG_EEENS5_IJSG_SB_EEEEEEEvNS4_8identityES13_S1D_vS1E_EENS_8epilogue10collective18CollectiveEpilogueINS1G_23Sm100TmaWarpSpecializedILi4ELi2ELi32ELb0ELb0EEEJSH_NS5_IJNSW_ISE_SB_EES1L_EEESI_SJ_SI_SJ_NS1G_6fusion15FusionCallbacksIS1K_NS1N_17LinearCombinationISI_fSI_fLNS_15FloatRoundStyleE2EEESH_S1M_JEEENS4_5SM1004TMEM4LOAD26SM100_TMEM_LOAD_16dp32b32xES13_NS14_INS15_ILi2ELi4ELi3EEES18_NSW_INS5_IJS19_SE_EEENS5_IJSE_SB_EEEEEEENS4_39AutoVectorizingCopyWithAssumedAlignmentILi128EEENS4_14SM90_TMA_STOREES21_S23_S23_EEEvvEEEEvNT_6ParamsE)
	.align		4
        /*000c*/ 	.word	index@(__assertfail)
	.align		4
        /*0010*/ 	.word	0x00000000
	.align		4
        /*0014*/ 	.word	0xfffffffe
	.align		4
        /*0018*/ 	.word	0x00000000
	.align		4
        /*001c*/ 	.word	0xfffffffd
	.align		4
        /*0020*/ 	.word	0x00000000
	.align		4
        /*0024*/ 	.word	0xfffffffc


//--------------------- .nv.constant4             --------------------------
	.section	.nv.constant4,"a",@progbits
	.align	8
	.align		8
.nv.constant4:
        /*0000*/ 	.dword	__assertfail
	.align		8
        /*0008*/ 	.dword	__unnamed_1
	.align		8
        /*0010*/ 	.dword	__unnamed_2
	.align		8
        /*0018*/ 	.dword	__unnamed_3
	.align		8
        /*0020*/ 	.dword	_ZN40_INTERNAL_0ad33ef3_4_k_cu_43bca19d_315664cuda3std3__45__cpo5beginE
	.align		8
        /*0028*/ 	.dword	_ZN40_INTERNAL_0ad33ef3_4_k_cu_43bca19d_315664cuda3std3__45__cpo3endE
	.align		8
        /*0030*/ 	.dword	_ZN40_INTERNAL_0ad33ef3_4_k_cu_43bca19d_315664cuda3std3__45__cpo6cbeginE
	.align		8
        /*0038*/ 	.dword	_ZN40_INTERNAL_0ad33ef3_4_k_cu_43bca19d_315664cuda3std3__45__cpo4cendE
	.align		8
        /*0040*/ 	.dword	_ZN40_INTERNAL_0ad33ef3_4_k_cu_43bca19d_315664cuda3std3__442_GLOBAL__N__0ad33ef3_4_k_cu_43bca19d_315666ignoreE
	.align		8
        /*0048*/ 	.dword	_ZN40_INTERNAL_0ad33ef3_4_k_cu_43bca19d_315664cuda3std3__419piecewise_constructE
	.align		8
        /*0050*/ 	.dword	_ZN40_INTERNAL_0ad33ef3_4_k_cu_43bca19d_315664cuda3std3__48in_placeE
	.align		8
        /*0058*/ 	.dword	_ZN40_INTERNAL_0ad33ef3_4_k_cu_43bca19d_315664cuda3std6ranges3__45__cpo4swapE
	.align		8
        /*0060*/ 	.dword	_ZN40_INTERNAL_0ad33ef3_4_k_cu_43bca19d_315664cuda3std6ranges3__45__cpo9iter_moveE
	.align		8
        /*0068*/ 	.dword	_ZN40_INTERNAL_0ad33ef3_4_k_cu_43bca19d_315664cute7productE
	.align		8
        /*0070*/ 	.dword	_ZN40_INTERNAL_0ad33ef3_4_k_cu_43bca19d_315664cute1_E
	.align		8
        /*0078*/ 	.dword	$str$25
	.align		8
        /*0080*/ 	.dword	$str$26
	.align		8
        /*0088*/ 	.dword	$str$27
	.align		8
        /*0090*/ 	.dword	$str$28


//--------------------- .text._ZN7cutlass13device_kernelINS_4gemm6kernel13GemmUniversalIN4cute5tupleIJiiiiEEENS1_10collective13CollectiveMmaINS1_35MainloopSm100TmaUmmaWarpSpecializedILi4ELi2ELi4ENS5_IJNS4_1CILi1EEESB_SB_EEEEENS5_IJNSA_ILi64EEENSA_ILi256EEENSA_ILi128EEEEEENS_12float_e5m2_tENS5_IJlSB_lEEESI_SJ_NS4_8TiledMMAINS4_8MMA_AtomIJNS4_10MMA_TraitsINS4_19SM100_MMA_F8F6F4_SSEJSI_SI_fSE_SF_NS4_17integral_constantINS4_4UMMA5MajorELSQ_0EEESR_NSO_INSP_7ScaleInELSS_0EEEST_EEEEEENS4_6LayoutISC_NS5_IJNSA_ILi0EEESX_SX_EEEEENS5_IJNS4_10UnderscoreES10_S10_EEEEENS4_13SM90_TMA_LOADENS4_14ComposedLayoutINS4_7SwizzleILi3ELi4ELi3EEENS4_18smem_ptr_flag_bitsILi8EEENSW_INS5_IJNSA_ILi8EEESG_EEENS5_IJSG_SB_EEEEEEEvNS4_8identityES13_S1D_vS1E_EENS_8epilogue10collective18CollectiveEpilogueINS1G_23Sm100TmaWarpSpecializedILi4ELi2ELi32ELb0ELb0EEEJSH_NS5_IJNSW_ISE_SB_EES1L_EEESI_SJ_SI_SJ_NS1G_6fusion15FusionCallbacksIS1K_NS1N_17LinearCombinationISI_fSI_fLNS_15FloatRoundStyleE2EEESH_S1M_JEEENS4_5SM1004TMEM4LOAD26SM100_TMEM_LOAD_16dp32b32xES13_NS14_INS15_ILi2ELi4ELi3EEES18_NSW_INS5_IJS19_SE_EEENS5_IJSE_SB_EEEEEEENS4_39AutoVectorizingCopyWithAssumedAlignmentILi128EEENS4_14SM90_TMA_STOREES21_S23_S23_EEEvvEEEEvNT_6ParamsE --------------------------
	.section	.text._ZN7cutlass13device_kernelINS_4gemm6kernel13GemmUniversalIN4cute5tupleIJiiiiEEENS1_10collective13CollectiveMmaINS1_35MainloopSm100TmaUmmaWarpSpecializedILi4ELi2ELi4ENS5_IJNS4_1CILi1EEESB_SB_EEEEENS5_IJNSA_ILi64EEENSA_ILi256EEENSA_ILi128EEEEEENS_12float_e5m2_tENS5_IJlSB_lEEESI_SJ_NS4_8TiledMMAINS4_8MMA_AtomIJNS4_10MMA_TraitsINS4_19SM100_MMA_F8F6F4_SSEJSI_SI_fSE_SF_NS4_17integral_constantINS4_4UMMA5MajorELSQ_0EEESR_NSO_INSP_7ScaleInELSS_0EEEST_EEEEEENS4_6LayoutISC_NS5_IJNSA_ILi0EEESX_SX_EEEEENS5_IJNS4_10UnderscoreES10_S10_EEEEENS4_13SM90_TMA_LOADENS4_14ComposedLayoutINS4_7SwizzleILi3ELi4ELi3EEENS4_18smem_ptr_flag_bitsILi8EEENSW_INS5_IJNSA_ILi8EEESG_EEENS5_IJSG_SB_EEEEEEEvNS4_8identityES13_S1D_vS1E_EENS_8epilogue10collective18CollectiveEpilogueINS1G_23Sm100TmaWarpSpecializedILi4ELi2ELi32ELb0ELb0EEEJSH_NS5_IJNSW_ISE_SB_EES1L_EEESI_SJ_SI_SJ_NS1G_6fusion15FusionCallbacksIS1K_NS1N_17LinearCombinationISI_fSI_fLNS_15FloatRoundStyleE2EEESH_S1M_JEEENS4_5SM1004TMEM4LOAD26SM100_TMEM_LOAD_16dp32b32xES13_NS14_INS15_ILi2ELi4ELi3EEES18_NSW_INS5_IJS19_SE_EEENS5_IJSE_SB_EEEEEEENS4_39AutoVectorizingCopyWithAssumedAlignmentILi128EEENS4_14SM90_TMA_STOREES21_S23_S23_EEEvvEEEEvNT_6ParamsE,"ax",@progbits
	.align	128
.text._ZN7cutlass13device_kernelINS_4gemm6kernel13GemmUniversalIN4cute5tupleIJiiiiEEENS1_10collective13CollectiveMmaINS1_35MainloopSm100TmaUmmaWarpSpecializedILi4ELi2ELi4ENS5_IJNS4_1CILi1EEESB_SB_EEEEENS5_IJNSA_ILi64EEENSA_ILi256EEENSA_ILi128EEEEEENS_12float_e5m2_tENS5_IJlSB_lEEESI_SJ_NS4_8TiledMMAINS4_8MMA_AtomIJNS4_10MMA_TraitsINS4_19SM100_MMA_F8F6F4_SSEJSI_SI_fSE_SF_NS4_17integral_constantINS4_4UMMA5MajorELSQ_0EEESR_NSO_INSP_7ScaleInELSS_0EEEST_EEEEEENS4_6LayoutISC_NS5_IJNSA_ILi0EEESX_SX_EEEEENS5_IJNS4_10UnderscoreES10_S10_EEEEENS4_13SM90_TMA_LOADENS4_14ComposedLayoutINS4_7SwizzleILi3ELi4ELi3EEENS4_18smem_ptr_flag_bitsILi8EEENSW_INS5_IJNSA_ILi8EEESG_EEENS5_IJSG_SB_EEEEEEEvNS4_8identityES13_S1D_vS1E_EENS_8epilogue10collective18CollectiveEpilogueINS1G_23Sm100TmaWarpSpecializedILi4ELi2ELi32ELb0ELb0EEEJSH_NS5_IJNSW_ISE_SB_EES1L_EEESI_SJ_SI_SJ_NS1G_6fusion15FusionCallbacksIS1K_NS1N_17LinearCombinationISI_fSI_fLNS_15FloatRoundStyleE2EEESH_S1M_JEEENS4_5SM1004TMEM4LOAD26SM100_TMEM_LOAD_16dp32b32xES13_NS14_INS15_ILi2ELi4ELi3EEES18_NSW_INS5_IJS19_SE_EEENS5_IJSE_SB_EEEEEEENS4_39AutoVectorizingCopyWithAssumedAlignmentILi128EEENS4_14SM90_TMA_STOREES21_S23_S23_EEEvvEEEEvNT_6ParamsE:
        .type           _ZN7cutlass13device_kernelINS_4gemm6kernel13GemmUniversalIN4cute5tupleIJiiiiEEENS1_10collective13CollectiveMmaINS1_35MainloopSm100TmaUmmaWarpSpecializedILi4ELi2ELi4ENS5_IJNS4_1CILi1EEESB_SB_EEEEENS5_IJNSA_ILi64EEENSA_ILi256EEENSA_ILi128EEEEEENS_12float_e5m2_tENS5_IJlSB_lEEESI_SJ_NS4_8TiledMMAINS4_8MMA_AtomIJNS4_10MMA_TraitsINS4_19SM100_MMA_F8F6F4_SSEJSI_SI_fSE_SF_NS4_17integral_constantINS4_4UMMA5MajorELSQ_0EEESR_NSO_INSP_7ScaleInELSS_0EEEST_EEEEEENS4_6LayoutISC_NS5_IJNSA_ILi0EEESX_SX_EEEEENS5_IJNS4_10UnderscoreES10_S10_EEEEENS4_13SM90_TMA_LOADENS4_14ComposedLayoutINS4_7SwizzleILi3ELi4ELi3EEENS4_18smem_ptr_flag_bitsILi8EEENSW_INS5_IJNSA_ILi8EEESG_EEENS5_IJSG_SB_EEEEEEEvNS4_8identityES13_S1D_vS1E_EENS_8epilogue10collective18CollectiveEpilogueINS1G_23Sm100TmaWarpSpecializedILi4ELi2ELi32ELb0ELb0EEEJSH_NS5_IJNSW_ISE_SB_EES1L_EEESI_SJ_SI_SJ_NS1G_6fusion15FusionCallbacksIS1K_NS1N_17LinearCombinationISI_fSI_fLNS_15FloatRoundStyleE2EEESH_S1M_JEEENS4_5SM1004TMEM4LOAD26SM100_TMEM_LOAD_16dp32b32xES13_NS14_INS15_ILi2ELi4ELi3EEES18_NSW_INS5_IJS19_SE_EEENS5_IJSE_SB_EEEEEEENS4_39AutoVectorizingCopyWithAssumedAlignmentILi128EEENS4_14SM90_TMA_STOREES21_S23_S23_EEEvvEEEEvNT_6ParamsE,@function
        .size           _ZN7cutlass13device_kernelINS_4gemm6kernel13GemmUniversalIN4cute5tupleIJiiiiEEENS1_10collective13CollectiveMmaINS1_35MainloopSm100TmaUmmaWarpSpecializedILi4ELi2ELi4ENS5_IJNS4_1CILi1EEESB_SB_EEEEENS5_IJNSA_ILi64EEENSA_ILi256EEENSA_ILi128EEEEEENS_12float_e5m2_tENS5_IJlSB_lEEESI_SJ_NS4_8TiledMMAINS4_8MMA_AtomIJNS4_10MMA_TraitsINS4_19SM100_MMA_F8F6F4_SSEJSI_SI_fSE_SF_NS4_17integral_constantINS4_4UMMA5MajorELSQ_0EEESR_NSO_INSP_7ScaleInELSS_0EEEST_EEEEEENS4_6LayoutISC_NS5_IJNSA_ILi0EEESX_SX_EEEEENS5_IJNS4_10UnderscoreES10_S10_EEEEENS4_13SM90_TMA_LOADENS4_14ComposedLayoutINS4_7SwizzleILi3ELi4ELi3EEENS4_18smem_ptr_flag_bitsILi8EEENSW_INS5_IJNSA_ILi8EEESG_EEENS5_IJSG_SB_EEEEEEEvNS4_8identityES13_S1D_vS1E_EENS_8epilogue10collective18CollectiveEpilogueINS1G_23Sm100TmaWarpSpecializedILi4ELi2ELi32ELb0ELb0EEEJSH_NS5_IJNSW_ISE_SB_EES1L_EEESI_SJ_SI_SJ_NS1G_6fusion15FusionCallbacksIS1K_NS1N_17LinearCombinationISI_fSI_fLNS_15FloatRoundStyleE2EEESH_S1M_JEEENS4_5SM1004TMEM4LOAD26SM100_TMEM_LOAD_16dp32b32xES13_NS14_INS15_ILi2ELi4ELi3EEES18_NSW_INS5_IJS19_SE_EEENS5_IJSE_SB_EEEEEEENS4_39AutoVectorizingCopyWithAssumedAlignmentILi128EEENS4_14SM90_TMA_STOREES21_S23_S23_EEEvvEEEEvNT_6ParamsE,(.L_x_170 - _ZN7cutlass13device_kernelINS_4gemm6kernel13GemmUniversalIN4cute5tupleIJiiiiEEENS1_10collective13CollectiveMmaINS1_35MainloopSm100TmaUmmaWarpSpecializedILi4ELi2ELi4ENS5_IJNS4_1CILi1EEESB_SB_EEEEENS5_IJNSA_ILi64EEENSA_ILi256EEENSA_ILi128EEEEEENS_12float_e5m2_tENS5_IJlSB_lEEESI_SJ_NS4_8TiledMMAINS4_8MMA_AtomIJNS4_10MMA_TraitsINS4_19SM100_MMA_F8F6F4_SSEJSI_SI_fSE_SF_NS4_17integral_constantINS4_4UMMA5MajorELSQ_0EEESR_NSO_INSP_7ScaleInELSS_0EEEST_EEEEEENS4_6LayoutISC_NS5_IJNSA_ILi0EEESX_SX_EEEEENS5_IJNS4_10UnderscoreES10_S10_EEEEENS4_13SM90_TMA_LOADENS4_14ComposedLayoutINS4_7SwizzleILi3ELi4ELi3EEENS4_18smem_ptr_flag_bitsILi8EEENSW_INS5_IJNSA_ILi8EEESG_EEENS5_IJSG_SB_EEEEEEEvNS4_8identityES13_S1D_vS1E_EENS_8epilogue10collective18CollectiveEpilogueINS1G_23Sm100TmaWarpSpecializedILi4ELi2ELi32ELb0ELb0EEEJSH_NS5_IJNSW_ISE_SB_EES1L_EEESI_SJ_SI_SJ_NS1G_6fusion15FusionCallbacksIS1K_NS1N_17LinearCombinationISI_fSI_fLNS_15FloatRoundStyleE2EEESH_S1M_JEEENS4_5SM1004TMEM4LOAD26SM100_TMEM_LOAD_16dp32b32xES13_NS14_INS15_ILi2ELi4ELi3EEES18_NSW_INS5_IJS19_SE_EEENS5_IJSE_SB_EEEEEEENS4_39AutoVectorizingCopyWithAssumedAlignmentILi128EEENS4_14SM90_TMA_STOREES21_S23_S23_EEEvvEEEEvNT_6ParamsE)
        .other          _ZN7cutlass13device_kernelINS_4gemm6kernel13GemmUniversalIN4cute5tupleIJiiiiEEENS1_10collective13CollectiveMmaINS1_35MainloopSm100TmaUmmaWarpSpecializedILi4ELi2ELi4ENS5_IJNS4_1CILi1EEESB_SB_EEEEENS5_IJNSA_ILi64EEENSA_ILi256EEENSA_ILi128EEEEEENS_12float_e5m2_tENS5_IJlSB_lEEESI_SJ_NS4_8TiledMMAINS4_8MMA_AtomIJNS4_10MMA_TraitsINS4_19SM100_MMA_F8F6F4_SSEJSI_SI_fSE_SF_NS4_17integral_constantINS4_4UMMA5MajorELSQ_0EEESR_NSO_INSP_7ScaleInELSS_0EEEST_EEEEEENS4_6LayoutISC_NS5_IJNSA_ILi0EEESX_SX_EEEEENS5_IJNS4_10UnderscoreES10_S10_EEEEENS4_13SM90_TMA_LOADENS4_14ComposedLayoutINS4_7SwizzleILi3ELi4ELi3EEENS4_18smem_ptr_flag_bitsILi8EEENSW_INS5_IJNSA_ILi8EEESG_EEENS5_IJSG_SB_EEEEEEEvNS4_8identityES13_S1D_vS1E_EENS_8epilogue10collective18CollectiveEpilogueINS1G_23Sm100TmaWarpSpecializedILi4ELi2ELi32ELb0ELb0EEEJSH_NS5_IJNSW_ISE_SB_EES1L_EEESI_SJ_SI_SJ_NS1G_6fusion15FusionCallbacksIS1K_NS1N_17LinearCombinationISI_fSI_fLNS_15FloatRoundStyleE2EEESH_S1M_JEEENS4_5SM1004TMEM4LOAD26SM100_TMEM_LOAD_16dp32b32xES13_NS14_INS15_ILi2ELi4ELi3EEES18_NSW_INS5_IJS19_SE_EEENS5_IJSE_SB_EEEEEEENS4_39AutoVectorizingCopyWithAssumedAlignmentILi128EEENS4_14SM90_TMA_STOREES21_S23_S23_EEEvvEEEEvNT_6ParamsE,@"STO_CUDA_ENTRY STV_DEFAULT"
_ZN7cutlass13device_kernelINS_4gemm6kernel13GemmUniversalIN4cute5tupleIJiiiiEEENS1_10collective13CollectiveMmaINS1_35MainloopSm100TmaUmmaWarpSpecializedILi4ELi2ELi4ENS5_IJNS4_1CILi1EEESB_SB_EEEEENS5_IJNSA_ILi64EEENSA_ILi256EEENSA_ILi128EEEEEENS_12float_e5m2_tENS5_IJlSB_lEEESI_SJ_NS4_8TiledMMAINS4_8MMA_AtomIJNS4_10MMA_TraitsINS4_19SM100_MMA_F8F6F4_SSEJSI_SI_fSE_SF_NS4_17integral_constantINS4_4UMMA5MajorELSQ_0EEESR_NSO_INSP_7ScaleInELSS_0EEEST_EEEEEENS4_6LayoutISC_NS5_IJNSA_ILi0EEESX_SX_EEEEENS5_IJNS4_10UnderscoreES10_S10_EEEEENS4_13SM90_TMA_LOADENS4_14ComposedLayoutINS4_7SwizzleILi3ELi4ELi3EEENS4_18smem_ptr_flag_bitsILi8EEENSW_INS5_IJNSA_ILi8EEESG_EEENS5_IJSG_SB_EEEEEEEvNS4_8identityES13_S1D_vS1E_EENS_8epilogue10collective18CollectiveEpilogueINS1G_23Sm100TmaWarpSpecializedILi4ELi2ELi32ELb0ELb0EEEJSH_NS5_IJNSW_ISE_SB_EES1L_EEESI_SJ_SI_SJ_NS1G_6fusion15FusionCallbacksIS1K_NS1N_17LinearCombinationISI_fSI_fLNS_15FloatRoundStyleE2EEESH_S1M_JEEENS4_5SM1004TMEM4LOAD26SM100_TMEM_LOAD_16dp32b32xES13_NS14_INS15_ILi2ELi4ELi3EEES18_NSW_INS5_IJS19_SE_EEENS5_IJSE_SB_EEEEEEENS4_39AutoVectorizingCopyWithAssumedAlignmentILi128EEENS4_14SM90_TMA_STOREES21_S23_S23_EEEvvEEEEvNT_6ParamsE:
[----:B------:R-:W1:Y:S01]  /*0000*/  LDC R1, c[0x0][0x37c] ;  /* 0x0000df00ff017b82 */ /* 0x000e620000000800 */
[----:B------:R-:W2:Y:S01]  /*0010*/  S2R R108, SR_TID.X ;  /* 0x00000000006c7919 */ /* 0x000ea20000002100 */
[----:B------:R-:W3:Y:S01]  /*0020*/  LDCU.64 UR4, c[0x0][0x890] ;  /* 0x00011200ff0477ac */ /* 0x000ee20008000a00 */
[----:B------:R-:W-:Y:S02]  /*0030*/  PRMT R96, RZ, 0x7610, R96 ;  /* 0x00007610ff607816 */ /* 0x000fe40000000060 */
[----:B------:R-:W-:Y:S01]  /*0040*/  ELECT P5, URZ, PT ;  /* 0x0000000000ff782f */ /* 0x000fe200038a0000 */
[----:B------:R-:W4:Y:S01]  /*0050*/  LDCU.64 UR46, c[0x0][0x358] ;  /* 0x00006b00ff2e77ac */ /* 0x000f220008000a00 */
[----:B---3--:R-:W-:-:S04]  /*0060*/  UISETP.NE.U32.AND UP0, UPT, UR4, URZ, UPT ;  /* 0x000000ff0400728c */ /* 0x008fc8000bf05070 */
[----:B------:R-:W-:Y:S01]  /*0070*/  UISETP.NE.AND.EX UP0, UPT, UR5, URZ, UPT, UP0 ;  /* 0x000000ff0500728c */ /* 0x000fe2000bf05300 */
[----:B--2---:R-:W-:-:S05]  /*0080*/  SHF.R.U32.HI R101, RZ, 0x5, R108 ;  /* 0x00000005ff657819 */ /* 0x004fca000001166c */
[----:B------:R-:W2:Y:S02]  /*0090*/  SHFL.IDX PT, R0, R101, RZ, 0x1f ;  /* 0x00001fff65007589 */ /* 0x000ea400000e0000 */
[----:B--2---:R-:W-:Y:S01]  /*00a0*/  R2UR UR8, R0 ;  /* 0x00000000000872ca */ /* 0x004fe200000e0000 */
[----:B-1--4-:R-:W-:-:S14]  /*00b0*/  BRA.U UP0, `(.L_x_0) ;  /* 0x00000001002c7547 */ /* 0x012fdc000b800000 */
[----:B------:R-:W1:Y:S02]  /*00c0*/  LDCU.64 UR6, c[0x0][0x888] ;  /* 0x00011100ff0677ac */ /* 0x000e640008000a00 */
[----:B-1----:R-:W-:-:S04]  /*00d0*/  UISETP.NE.U32.AND UP0, UPT, UR6, URZ, UPT ;  /* 0x000000ff0600728c */ /* 0x002fc8000bf05070 */
[----:B------:R-:W-:-:S09]  /*00e0*/  UISETP.NE.AND.EX UP0, UPT, UR7, URZ, UPT, UP0 ;  /* 0x000000ff0700728c */ /* 0x000fd2000bf05300 */
[----:B------:R-:W-:Y:S05]  /*00f0*/  BRA.U !UP0, `(.L_x_1) ;  /* 0x0000000108107547 */ /* 0x000fea000b800000 */
[----:B------:R-:W1:Y:S02]  /*0100*/  LDC.64 R2, c[0x0][0x888] ;  /* 0x00022200ff027b82 */ /* 0x000e640000000a00 */
[----:B-1----:R1:W5:Y:S01]  /*0110*/  LDG.E R49, desc[UR46][R2.64] ;  /* 0x0000002e02317981 */ /* 0x002362000c1e1900 */
[----:B------:R-:W-:Y:S01]  /*0120*/  HFMA2 R96, -RZ, RZ, 0, 5.9604644775390625e-08 ;  /* 0x00000001ff607431 */ /* 0x000fe200000001ff */
[----:B------:R-:W-:Y:S05]  /*0130*/  BRA `(.L_x_0) ;  /* 0x00000000000c7947 */ /* 0x000fea0003800000 */
.L_x_1:
[----:B------:R-:W1:Y:S01]  /*0140*/  LDCU UR6, c[0x0][0x880] ;  /* 0x00011000ff0677ac */ /* 0x000e620008000800 */
[----:B------:R-:W-:Y:S01]  /*0150*/  HFMA2 R96, -RZ, RZ, 0, 5.9604644775390625e-08 ;  /* 0x00000001ff607431 */ /* 0x000fe200000001ff */
[----:B-1----:R-:W-:-:S07]  /*0160*/  MOV R49, UR6 ;  /* 0x0000000600317c02 */ /* 0x002fce0008000f00 */
.L_x_0:
[----:B------:R-:W2:Y:S02]  /*0170*/  LDCU.64 UR6, c[0x0][0x8b0] ;  /* 0x00011600ff0677ac */ /* 0x000ea40008000a00 */
[----:B--2---:R-:W-:-:S04]  /*0180*/  UISETP.NE.U32.AND UP0, UPT, UR6, URZ, UPT ;  /* 0x000000ff0600728c */ /* 0x004fc8000bf05070 */
[----:B------:R-:W-:-:S09]  /*0190*/  UISETP.NE.AND.EX UP0, UPT, UR7, URZ, UPT, UP0 ;  /* 0x000000ff0700728c */ /* 0x000fd2000bf05300 */
[----:B------:R-:W-:Y:S05]  /*01a0*/  BRA.U UP0, `(.L_x_2) ;  /* 0x0000000100247547 */ /* 0x000fea000b800000 */
[----:B------:R-:W2:Y:S02]  /*01b0*/  LDCU.64 UR6, c[0x0][0x8a8] ;  /* 0x00011500ff0677ac */ /* 0x000ea40008000a00 */
[----:B--2---:R-:W-:-:S04]  /*01c0*/  UISETP.NE.U32.AND UP0, UPT, UR6, URZ, UPT ;  /* 0x000000ff0600728c */ /* 0x004fc8000bf05070 */
[----:B------:R-:W-:-:S09]  /*01d0*/  UISETP.NE.AND.EX UP0, UPT, UR7, URZ, UPT, UP0 ;  /* 0x000000ff0700728c */ /* 0x000fd2000bf05300 */
[----:B------:R-:W-:Y:S05]  /*01e0*/  BRA.U !UP0, `(.L_x_3) ;  /* 0x00000001080c7547 */ /* 0x000fea000b800000 */
[----:B-1----:R-:W1:Y:S02]  /*01f0*/  LDC.64 R2, c[0x0][0x8a8] ;  /* 0x00022a00ff027b82 */ /* 0x002e640000000a00 */
[----:B-1----:R2:W5:Y:S01]  /*0200*/  LDG.E R47, desc[UR46][R2.64] ;  /* 0x0000002e022f7981 */ /* 0x002562000c1e1900 */
[----:B------:R-:W-:Y:S05]  /*0210*/  BRA `(.L_x_2) ;  /* 0x0000000000087947 */ /* 0x000fea0003800000 */
.L_x_3:
[----:B------:R-:W2:Y:S02]  /*0220*/  LDCU UR6, c[0x0][0x8a0] ;  /* 0x00011400ff0677ac */ /* 0x000ea40008000800 */
[----:B--2---:R-:W-:Y:S02]  /*0230*/  MOV R47, UR6 ;  /* 0x00000006002f7c02 */ /* 0x004fe40008000f00 */
.L_x_2:
[----:B------:R-:W-:Y:S01]  /*0240*/  IMAD.U32 R0, RZ, RZ, UR8 ;  /* 0x00000008ff007e24 */ /* 0x000fe2000f8e00ff */
[----:B------:R-:W-:Y:S04]  /*0250*/  BSSY.RECONVERGENT B0, `(.L_x_4) ;  /* 0x000000c000007945 */ /* 0x000fe80003800200 */
[C---:B------:R-:W-:Y:S02]  /*0260*/  ISETP.NE.OR P1, PT, R0.reuse, 0x1, !P5 ;  /* 0x000000010000780c */ /* 0x040fe40006f25670 */
[----:B------:R-:W-:-:S11]  /*0270*/  ISETP.NE.OR P0, PT, R0, 0x3, !P5 ;  /* 0x000000030000780c */ /* 0x000fd60006f05670 */
[----:B------:R-:W-:Y:S05]  /*0280*/  @P1 BRA `(.L_x_5) ;  /* 0x0000000000201947 */ /* 0x000fea0003800000 */
[----:B------:R-:W3:Y:S02]  /*0290*/  LDCU.64 UR6, c[0x0][0x348] ;  /* 0x00006900ff0677ac */ /* 0x000ee40008000a00 */
[----:B---3--:R-:W-:Y:S02]  /*02a0*/  UIADD3 UR10, UP1, UPT, UR6, 0x80, URZ ;  /* 0x00000080060a7890 */ /* 0x008fe4000ff3e0ff */
[----:B------:R-:W-:Y:S02]  /*02b0*/  UIADD3 UR6, UP0, UPT, UR6, 0x180, URZ ;  /* 0x0000018006067890 */ /* 0x000fe4000ff1e0ff */
[----:B------:R-:W-:Y:S02]  /*02c0*/  UIADD3.X UR11, UPT, UPT, URZ, UR7, URZ, UP1, !UPT ;  /* 0x00000007ff0b7290 */ /* 0x000fe40008ffe4ff */
[----:B------:R-:W-:-:S07]  /*02d0*/  UIADD3.X UR7, UPT, UPT, URZ, UR7, URZ, UP0, !UPT ;  /* 0x00000007ff077290 */ /* 0x000fce00087fe4ff */
[----:B------:R3:W-:Y:S02]  /*02e0*/  UTMACCTL.PF [UR10] ;  /* 0x000000000a0079b9 */ /* 0x0007e40008040000 */
[----:B------:R3:W-:Y:S02]  /*02f0*/  UTMACCTL.PF [UR6] ;  /* 0x00000000060079b9 */ /* 0x0007e40008040000 */
[----:B---3--:R-:W-:Y:S01]  /*0300*/  NOP ;  /* 0x0000000000007918 */ /* 0x008fe20000000000 */
.L_x_5:
[----:B------:R-:W-:Y:S05]  /*0310*/  BSYNC.RECONVERGENT B0 ;  /* 0x0000000000007941 */ /* 0x000fea0003800200 */
.L_x_4:
[----:B------:R-:W-:Y:S04]  /*0320*/  BSSY.RECONVERGENT B0, `(.L_x_6) ;  /* 0x000000a000007945 */ /* 0x000fe80003800200 */
        /* <DEDUP_REMOVED lines=9> */
.L_x_7:
[----:B------:R-:W-:Y:S05]  /*03c0*/  BSYNC.RECONVERGENT B0 ;  /* 0x0000000000007941 */ /* 0x000fea0003800200 */
.L_x_6:
[----:B------:R-:W3:Y:S01]  /*03d0*/  LDCU.64 UR6, c[0x0][0x888] ;  /* 0x00011100ff0677ac */ /* 0x000ee20008000a00 */
[----:B------:R-:W-:Y:S02]  /*03e0*/  UISETP.EQ.U32.AND UP1, UPT, UR4, URZ, UPT ;  /* 0x000000ff0400728c */ /* 0x000fe4000bf22070 */
[----:B------:R-:W-:Y:S02]  /*03f0*/  UPLOP3.LUT UP2, UPT, UPT, UPT, UPT, 0x80, 0x8 ;  /* 0x000000000008789c */ /* 0x000fe40003f4f070 */
[----:B---3--:R-:W-:-:S04]  /*0400*/  UISETP.NE.U32.AND UP0, UPT, UR6, URZ, UPT ;  /* 0x000000ff0600728c */ /* 0x008fc8000bf05070 */
[----:B------:R-:W-:-:S04]  /*0410*/  UISETP.NE.AND.EX UP0, UPT, UR7, URZ, UPT, UP0 ;  /* 0x000000ff0700728c */ /* 0x000fc8000bf05300 */
[----:B------:R-:W-:-:S04]  /*0420*/  UISETP.EQ.OR.EX UP3, UPT, UR5, URZ, !UP0, UP1 ;  /* 0x000000ff0500728c */ /* 0x000fc8000c762710 */
[----:B------:R-:W-:-:S05]  /*0430*/  UP2UR UR50, UPR, URZ, 0x8 ;  /* 0x00000008ff327883 */ /* 0x000fca0008000000 */
[----:B------:R-:W-:Y:S07]  /*0440*/  BRA.U !UP3, `(.L_x_8) ;  /* 0x000000010b207547 */ /* 0x000fee000b800000 */
[----:B------:R-:W-:Y:S01]  /*0450*/  UISETP.NE.U32.AND UP2, UPT, UR4, URZ, UPT ;  /* 0x000000ff0400728c */ /* 0x000fe2000bf45070 */
[----:B-----5:R-:W-:Y:S01]  /*0460*/  FSETP.NEU.AND P0, PT, R49, RZ, PT ;  /* 0x000000ff3100720b */ /* 0x020fe20003f0d000 */
[----:B------:R-:W-:Y:S02]  /*0470*/  USEL UR4, URZ, 0xffffffff, UP0 ;  /* 0xffffffffff047887 */ /* 0x000fe40008000000 */
[----:B------:R-:W-:-:S10]  /*0480*/  UISETP.NE.AND.EX UP2, UPT, UR5, URZ, UPT, UP2 ;  /* 0x000000ff0500728c */ /* 0x000fd4000bf45320 */
[----:B------:R-:W-:Y:S01]  /*0490*/  VOTEU.ANY UP1, P0 ;  /* 0x0000000000ff7886 */ /* 0x000fe20000020100 */
[----:B------:R-:W-:-:S04]  /*04a0*/  @!UP2 USEL UR4, URZ, 0xffffffff, UP1 ;  /* 0xffffffffff04a887 */ /* 0x000fc80008800000 */
[----:B------:R-:W-:-:S04]  /*04b0*/  ULOP3.LUT UR4, UR4, 0x1, URZ, 0xc0, !UPT ;  /* 0x0000000104047892 */ /* 0x000fc8000f8ec0ff */
[----:B------:R-:W-:-:S11]  /*04c0*/  UISETP.NE.U32.AND UP2, UPT, UR4, 0x1, UPT ;  /* 0x000000010400788c */ /* 0x000fd6000bf45070 */
.L_x_8:
[----:B-12---:R-:W1:Y:S01]  /*04d0*/  SHFL.IDX PT, R2, R101, RZ, 0x1f ;  /* 0x00001fff65027589 */ /* 0x006e6200000e0000 */
[----:B------:R-:W-:-:S04]  /*04e0*/  UISETP.NE.AND UP1, UPT, UR8, 0x2, UPT ;  /* 0x000000020800788c */ /* 0x000fc8000bf25270 */
[----:B------:R-:W-:Y:S01]  /*04f0*/  USEL UR6, URZ, 0x1, UP1 ;  /* 0x00000001ff067887 */ /* 0x000fe20008800000 */
[----:B-1----:R-:W-:-:S13]  /*0500*/  ISETP.NE.AND P0, PT, R2, RZ, PT ;  /* 0x000000ff0200720c */ /* 0x002fda0003f05270 */
[----:B------:R-:W-:Y:S05]  /*0510*/  @P0 BRA `(.L_x_9) ;  /* 0x0000000000480947 */ /* 0x000fea0003800000 */
[----:B------:R-:W1:Y:S01]  /*0520*/  S2UR UR5, SR_CgaCtaId ;  /* 0x00000000000579c3 */ /* 0x000e620000008800 */
[----:B------:R-:W-:Y:S01]  /*0530*/  UMOV UR7, 0x400 ;  /* 0x0000040000077882 */ /* 0x000fe20000000000 */
[----:B------:R-:W-:Y:S01]  /*0540*/  UMOV UR4, 0x1 ;  /* 0x0000000100047882 */ /* 0x000fe20000000000 */
[----:B------:R-:W-:Y:S01]  /*0550*/  ELECT P0, URZ, PT ;  /* 0x0000000000ff782f */ /* 0x000fe20003800000 */
[----:B------:R-:W-:-:S04]  /*0560*/  UIADD3 UR10, UPT, UPT, -UR4, 0x100000, URZ ;  /* 0x00100000040a7890 */ /* 0x000fc8000fffe1ff */
[----:B------:R-:W-:Y:S02]  /*0570*/  USHF.L.U32 UR11, UR10, 0xb, URZ ;  /* 0x0000000b0a0b7899 */ /* 0x000fe400080006ff */
[----:B------:R-:W-:Y:S02]  /*0580*/  USHF.L.U32 UR10, UR10, 0x1, URZ ;  /* 0x000000010a0a7899 */ /* 0x000fe400080006ff */
[----:B-1----:R-:W-:Y:S01]  /*0590*/  ULEA UR5, UR5, UR7, 0x18 ;  /* 0x0000000705057291 */ /* 0x002fe2000f8ec0ff */
[----:B------:R-:W1:Y:S11]  /*05a0*/  FENCE.VIEW.ASYNC.S ;  /* 0x00000000000073c6 */ /* 0x000e760000000000 */
[----:B-1----:R1:W2:Y:S01]  /*05b0*/  SYNCS.EXCH.64 URZ, [UR5], UR10 ;  /* 0x0000000a05ff75b2 */ /* 0x0022a20008000100 */
[----:B------:R1:W3:Y:S01]  /*05c0*/  SYNCS.EXCH.64 URZ, [UR5+0x20], UR10 ;  /* 0x0000200a05ff75b2 */ /* 0x0002e20008000100 */
[----:B------:R1:W4:Y:S01]  /*05d0*/  SYNCS.EXCH.64 URZ, [UR5+0x8], UR10 ;  /* 0x0000080a05ff75b2 */ /* 0x0003220008000100 */
[----:B------:R1:W1:Y:S01]  /*05e0*/  SYNCS.EXCH.64 URZ, [UR5+0x28], UR10 ;  /* 0x0000280a05ff75b2 */ /* 0x0002620008000100 */
[----:B------:R1:W1:Y:S01]  /*05f0*/  SYNCS.EXCH.64 URZ, [UR5+0x10], UR10 ;  /* 0x0000100a05ff75b2 */ /* 0x0002620008000100 */
[----:B------:R1:W1:Y:S01]  /*0600*/  SYNCS.EXCH.64 URZ, [UR5+0x30], UR10 ;  /* 0x0000300a05ff75b2 */ /* 0x0002620008000100 */
[----:B------:R1:W1:Y:S01]  /*0610*/  SYNCS.EXCH.64 URZ, [UR5+0x18], UR10 ;  /* 0x0000180a05ff75b2 */ /* 0x0002620008000100 */
[----:B------:R1:W1:Y:S01]  /*0620*/  SYNCS.EXCH.64 URZ, [UR5+0x38], UR10 ;  /* 0x0000380a05ff75b2 */ /* 0x0002620008000100 */
[----:B------:R-:W-:Y:S01]  /*0630*/  NOP ;  /* 0x0000000000007918 */ /* 0x000fe20000000000 */
.L_x_9:
[----:B------:R-:W2:Y:S01]  /*0640*/  SHFL.IDX PT, R2, R101, RZ, 0x1f ;  /* 0x00001fff65027589 */ /* 0x000ea200000e0000 */
[----:B------:R-:W-:Y:S01]  /*0650*/  NOP ;  /* 0x0000000000007918 */ /* 0x000fe20000000000 */
[----:B--2---:R-:W-:-:S13]  /*0660*/  ISETP.NE.AND P0, PT, R2, 0x1, PT ;  /* 0x000000010200780c */ /* 0x004fda0003f05270 */
[----:B------:R-:W-:Y:S05]  /*0670*/  @P0 BRA `(.L_x_10) ;  /* 0x0000000000580947 */ /* 0x000fea0003800000 */
[----:B------:R-:W2:Y:S01]  /*0680*/  S2UR UR7, SR_CgaCtaId ;  /* 0x00000000000779c3 */ /* 0x000ea20000008800 */
[----:B------:R-:W-:Y:S01]  /*0690*/  UMOV UR9, 0x400 ;  /* 0x0000040000097882 */ /* 0x000fe20000000000 */
[----:B-1----:R-:W-:Y:S01]  /*06a0*/  UMOV UR5, 0x20 ;  /* 0x0000002000057882 */ /* 0x002fe20000000000 */
[----:B------:R-:W-:Y:S01]  /*06b0*/  UMOV UR4, 0x80 ;  /* 0x0000008000047882 */ /* 0x000fe20000000000 */
[----:B------:R-:W-:-:S04]  /*06c0*/  UIADD3 UR10, UPT, UPT, -UR5, 0x100000, URZ ;  /* 0x00100000050a7890 */ /* 0x000fc8000fffe1ff */
[----:B------:R-:W-:Y:S02]  /*06d0*/  USHF.L.U32 UR11, UR10, 0xb, URZ ;  /* 0x0000000b0a0b7899 */ /* 0x000fe400080006ff */
[----:B------:R-:W-:Y:S02]  /*06e0*/  USHF.L.U32 UR10, UR10, 0x1, URZ ;  /* 0x000000010a0a7899 */ /* 0x000fe400080006ff */
[----:B------:R-:W-:-:S04]  /*06f0*/  UIADD3 UR4, UPT, UPT, -UR4, 0x100000, URZ ;  /* 0x0010000004047890 */ /* 0x000fc8000fffe1ff */
[----:B------:R-:W-:Y:S02]  /*0700*/  USHF.L.U32 UR5, UR4, 0xb, URZ ;  /* 0x0000000b04057899 */ /* 0x000fe400080006ff */
[----:B------:R-:W-:Y:S01]  /*0710*/  USHF.L.U32 UR4, UR4, 0x1, URZ ;  /* 0x0000000104047899 */ /* 0x000fe200080006ff */
[----:B------:R-:W-:Y:S01]  /*0720*/  ELECT P0, URZ, PT ;  /* 0x0000000000ff782f */ /* 0x000fe20003800000 */
[----:B--2---:R-:W-:Y:S01]  /*0730*/  ULEA UR7, UR7, UR9, 0x18 ;  /* 0x0000000907077291 */ /* 0x004fe2000f8ec0ff */
[----:B------:R-:W1:Y:S11]  /*0740*/  FENCE.VIEW.ASYNC.S ;  /* 0x00000000000073c6 */ /* 0x000e760000000000 */
[----:B-1----:R2:W1:Y:S01]  /*0750*/  SYNCS.EXCH.64 URZ, [UR7+0x40], UR10 ;  /* 0x0000400a07ff75b2 */ /* 0x0024620008000100 */
[----:B------:R2:W1:Y:S01]  /*0760*/  SYNCS.EXCH.64 URZ, [UR7+0x60], UR4 ;  /* 0x0000600407ff75b2 */ /* 0x0004620008000100 */
[----:B------:R2:W1:Y:S01]  /*0770*/  SYNCS.EXCH.64 URZ, [UR7+0x48], UR10 ;  /* 0x0000480a07ff75b2 */ /* 0x0004620008000100 */
[----:B------:R2:W1:Y:S01]  /*0780*/  SYNCS.EXCH.64 URZ, [UR7+0x68], UR4 ;  /* 0x0000680407ff75b2 */ /* 0x0004620008000100 */
[----:B------:R2:W1:Y:S01]  /*0790*/  SYNCS.EXCH.64 URZ, [UR7+0x50], UR10 ;  /* 0x0000500a07ff75b2 */ /* 0x0004620008000100 */
[----:B------:R2:W1:Y:S01]  /*07a0*/  SYNCS.EXCH.64 URZ, [UR7+0x70], UR4 ;  /* 0x0000700407ff75b2 */ /* 0x0004620008000100 */
[----:B------:R2:W1:Y:S01]  /*07b0*/  SYNCS.EXCH.64 URZ, [UR7+0x58], UR10 ;  /* 0x0000580a07ff75b2 */ /* 0x0004620008000100 */
[----:B------:R2:W1:Y:S02]  /*07c0*/  SYNCS.EXCH.64 URZ, [UR7+0x78], UR4 ;  /* 0x0000780407ff75b2 */ /* 0x0004640008000100 */
[----:B--2---:R-:W-:Y:S01]  /*07d0*/  NOP ;  /* 0x0000000000007918 */ /* 0x004fe20000000000 */
.L_x_10:
[----:B------:R-:W2:Y:S01]  /*07e0*/  SHFL.IDX PT, R2, R101, RZ, 0x1f ;  /* 0x00001fff65027589 */ /* 0x000ea200000e0000 */
[----:B------:R-:W-:Y:S01]  /*07f0*/  NOP ;  /* 0x0000000000007918 */ /* 0x000fe20000000000 */
[----:B--2---:R-:W-:-:S13]  /*0800*/  ISETP.NE.AND P0, PT, R2, 0x3, PT ;  /* 0x000000030200780c */ /* 0x004fda0003f05270 */
[----:B------:R-:W-:Y:S05]  /*0810*/  @P0 BRA `(.L_x_11) ;  /* 0x0000000000300947 */ /* 0x000fea0003800000 */
[----:B-1----:R-:W1:Y:S01]  /*0820*/  S2UR UR5, SR_CgaCtaId ;  /* 0x00000000000579c3 */ /* 0x002e620000008800 */
        /* <DEDUP_REMOVED lines=8> */
[----:B-1----:R2:W1:Y:S01]  /*08b0*/  SYNCS.EXCH.64 URZ, [UR5+0x80], UR10 ;  /* 0x0000800a05ff75b2 */ /* 0x0024620008000100 */
[----:B------:R2:W1:Y:S02]  /*08c0*/  SYNCS.EXCH.64 URZ, [UR5+0x88], UR10 ;  /* 0x0000880a05ff75b2 */ /* 0x0004640008000100 */
[----:B--2---:R-:W-:Y:S01]  /*08d0*/  NOP ;  /* 0x0000000000007918 */ /* 0x004fe20000000000 */
.L_x_11:
[----:B------:R-:W2:Y:S01]  /*08e0*/  SHFL.IDX PT, R2, R101, RZ, 0x1f ;  /* 0x00001fff65027589 */ /* 0x000ea200000e0000 */
[----:B------:R-:W-:Y:S01]  /*08f0*/  NOP ;  /* 0x0000000000007918 */ /* 0x000fe20000000000 */
[----:B--2---:R-:W-:-:S13]  /*0900*/  ISETP.NE.AND P0, PT, R2, 0x4, PT ;  /* 0x000000040200780c */ /* 0x004fda0003f05270 */
[----:B------:R-:W-:Y:S05]  /*0910*/  @P0 BRA `(.L_x_12) ;  /* 0x00000000004c0947 */ /* 0x000fea0003800000 */
[----:B-1----:R-:W1:Y:S01]  /*0920*/  S2UR UR5, SR_CgaCtaId ;  /* 0x00000000000579c3 */ /* 0x002e620000008800 */
[----:B------:R-:W-:Y:S01]  /*0930*/  UMOV UR9, 0x100 ;  /* 0x0000010000097882 */ /* 0x000fe20000000000 */
[----:B------:R-:W-:Y:S01]  /*0940*/  UMOV UR7, 0x400 ;  /* 0x0000040000077882 */ /* 0x000fe20000000000 */
[----:B------:R-:W-:Y:S01]  /*0950*/  USEL UR9, UR9, 0xe0, UP2 ;  /* 0x000000e009097887 */ /* 0x000fe20009000000 */
[----:B------:R-:W-:Y:S01]  /*0960*/  UMOV UR4, 0x1 ;  /* 0x0000000100047882 */ /* 0x000fe20000000000 */
[----:B------:R-:W-:Y:S01]  /*0970*/  ELECT P0, URZ, PT ;  /* 0x0000000000ff782f */ /* 0x000fe20003800000 */
[----:B------:R-:W-:-:S04]  /*0980*/  UIADD3 UR10, UPT, UPT, -UR4, 0x100000, URZ ;  /* 0x00100000040a7890 */ /* 0x000fc8000fffe1ff */
[----:B------:R-:W-:Y:S02]  /*0990*/  USHF.L.U32 UR11, UR10, 0xb, URZ ;  /* 0x0000000b0a0b7899 */ /* 0x000fe400080006ff */
[----:B------:R-:W-:Y:S02]  /*09a0*/  USHF.L.U32 UR10, UR10, 0x1, URZ ;  /* 0x000000010a0a7899 */ /* 0x000fe400080006ff */
[----:B------:R-:W-:-:S04]  /*09b0*/  UIADD3 UR12, UPT, UPT, -UR9, 0x100000, URZ ;  /* 0x00100000090c7890 */ /* 0x000fc8000fffe1ff */
[----:B------:R-:W-:Y:S02]  /*09c0*/  USHF.L.U32 UR13, UR12, 0xb, URZ ;  /* 0x0000000b0c0d7899 */ /* 0x000fe400080006ff */
[----:B------:R-:W-:Y:S02]  /*09d0*/  USHF.L.U32 UR12, UR12, 0x1, URZ ;  /* 0x000000010c0c7899 */ /* 0x000fe400080006ff */
[----:B-1----:R-:W-:Y:S01]  /*09e0*/  ULEA UR5, UR5, UR7, 0x18 ;  /* 0x0000000705057291 */ /* 0x002fe2000f8ec0ff */
[----:B------:R-:W1:Y:S11]  /*09f0*/  FENCE.VIEW.ASYNC.S ;  /* 0x00000000000073c6 */ /* 0x000e760000000000 */
[----:B-1----:R2:W1:Y:S01]  /*0a00*/  SYNCS.EXCH.64 URZ, [UR5+0x90], UR10 ;  /* 0x0000900a05ff75b2 */ /* 0x0024620008000100 */
[----:B------:R2:W1:Y:S01]  /*0a10*/  SYNCS.EXCH.64 URZ, [UR5+0xa0], UR12 ;  /* 0x0000a00c05ff75b2 */ /* 0x0004620008000100 */
[----:B------:R2:W1:Y:S01]  /*0a20*/  SYNCS.EXCH.64 URZ, [UR5+0x98], UR10 ;  /* 0x0000980a05ff75b2 */ /* 0x0004620008000100 */
[----:B------:R2:W1:Y:S02]  /*0a30*/  SYNCS.EXCH.64 URZ, [UR5+0xa8], UR12 ;  /* 0x0000a80c05ff75b2 */ /* 0x0004640008000100 */
[----:B--2---:R-:W-:Y:S01]  /*0a40*/  NOP ;  /* 0x0000000000007918 */ /* 0x004fe20000000000 */
.L_x_12:
        /* <DEDUP_REMOVED lines=26> */
.L_x_13:
        /* <DEDUP_REMOVED lines=18> */
.L_x_14:
[----:B-1----:R-:W1:Y:S01]  /*0d10*/  S2UR UR5, SR_CTAID.X ;  /* 0x00000000000579c3 */ /* 0x002e620000002500 */
[----:B------:R-:W-:-:S05]  /*0d20*/  CS2R.32 R95, SR_CgaSize ;  /* 0x00000000005f7805 */ /* 0x000fca0000008a00 */
[----:B------:R-:W-:-:S05]  /*0d30*/  IMAD R95, R95, -0xa0, RZ ;  /* 0xffffff605f5f7824 */ /* 0x000fca00078e02ff */
[----:B------:R-:W-:-:S14]  /*0d40*/  R2UR UR9, R95 ;  /* 0x000000005f0972ca */ /* 0x000fdc00000e0000 */
[----:B------:R-:W2:Y:S01]  /*0d50*/  LDCU UR9, c[0x0][UR9+0x2b0] ;  /* 0x00005600090977ac */ /* 0x000ea20008000800 */
[----:B------:R-:W-:Y:S01]  /*0d60*/  NOP ;  /* 0x0000000000007918 */ /* 0x000fe20000000000 */
[----:B------:R-:W-:-:S05]  /*0d70*/  CS2R.32 R95, SR_CgaSize ;  /* 0x00000000005f7805 */ /* 0x000fca0000008a00 */
[----:B------:R-:W-:-:S05]  /*0d80*/  IMAD R95, R95, -0xa0, RZ ;  /* 0xffffff605f5f7824 */ /* 0x000fca00078e02ff */
[----:B------:R-:W-:-:S14]  /*0d90*/  R2UR UR7, R95 ;  /* 0x000000005f0772ca */ /* 0x000fdc00000e0000 */
[----:B------:R-:W3:Y:S01]  /*0da0*/  LDCU UR7, c[0x0][UR7+0x2b4] ;  /* 0x00005680070777ac */ /* 0x000ee20008000800 */
[----:B------:R-:W4:Y:S08]  /*0db0*/  S2UR UR4, SR_CTAID.Y ;  /* 0x00000000000479c3 */ /* 0x000f300000002600 */
[----:B------:R-:W3:Y:S01]  /*0dc0*/  LDC R10, c[0x0][0xb24] ;  /* 0x0002c900ff0a7b82 */ /* 0x000ee20000000800 */
[----:B-1----:R-:W-:-:S02]  /*0dd0*/  I2FP.F32.U32 R95, UR5 ;  /* 0x00000005005f7c45 */ /* 0x002fc40008201000 */
[----:B------:R-:W-:-:S05]  /*0de0*/  CS2R.32 R3, SR_CgaSize ;  /* 0x0000000000037805 */ /* 0x000fca0000008a00 */
[----:B------:R-:W-:-:S06]  /*0df0*/  IMAD R3, R3, -0xa0, RZ ;  /* 0xffffff6003037824 */ /* 0x000fcc00078e02ff */
[----:B------:R-:W1:Y:S01]  /*0e00*/  LDC R3, c[0x0][R3+0x2a0] ;  /* 0x0000a80003037b82 */ /* 0x000e620000000800 */
[----:B------:R-:W-:Y:S01]  /*0e10*/  MOV R15, UR5 ;  /* 0x00000005000f7c02 */ /* 0x000fe20008000f00 */
[----:B--2---:R-:W-:Y:S01]  /*0e20*/  FMUL R95, R95, UR9 ;  /* 0x000000095f5f7c20 */ /* 0x004fe20008400000 */
[----:B----4-:R-:W-:Y:S02]  /*0e30*/  I2FP.F32.U32 R94, UR4 ;  /* 0x00000004005e7c45 */ /* 0x010fe40008201000 */
[----:B------:R-:W-:-:S05]  /*0e40*/  CS2R.32 R2, SR_CgaSize ;  /* 0x0000000000027805 */ /* 0x000fca0000008a00 */
[----:B------:R-:W-:-:S06]  /*0e50*/  IMAD R2, R2, -0xa0, RZ ;  /* 0xffffff6002027824 */ /* 0x000fcc00078e02ff */
[----:B------:R-:W2:Y:S01]  /*0e60*/  LDC R2, c[0x0][R2+0x2a4] ;  /* 0x0000a90002027b82 */ /* 0x000ea20000000800 */
[----:B------:R-:W-:Y:S01]  /*0e70*/  MOV R14, UR4 ;  /* 0x00000004000e7c02 */ /* 0x000fe20008000f00 */
[----:B------:R-:W4:Y:S01]  /*0e80*/  F2I.U32.TRUNC.NTZ R95, R95 ;  /* 0x0000005f005f7305 */ /* 0x000f22000020f000 */
[----:B---3--:R-:W-:-:S05]  /*0e90*/  FMUL R94, R94, UR7 ;  /* 0x000000075e5e7c20 */ /* 0x008fca0008400000 */
[----:B------:R-:W-:Y:S01]  /*0ea0*/  BAR.SYNC.DEFER_BLOCKING 0x0 ;  /* 0x0000000000007b1d */ /* 0x000fe20000010000 */
[----:B------:R-:W-:-:S05]  /*0eb0*/  ISETP.GE.AND P0, PT, R10, 0x1, PT ;  /* 0x000000010a00780c */ /* 0x000fca0003f06270 */
[----:B------:R-:W3:Y:S02]  /*0ec0*/  F2I.U32.TRUNC.NTZ R94, R94 ;  /* 0x0000005e005e7305 */ /* 0x000ee4000020f000 */
[----:B------:R-:W2:Y:S01]  /*0ed0*/  S2UR UR36, SR_CTAID.Z ;  /* 0x00000000002479c3 */ /* 0x000ea20000002700 */
[----:B----4-:R-:W-:-:S05]  /*0ee0*/  IADD3 R95, PT, PT, -R95, RZ, RZ ;  /* 0x000000ff5f5f7210 */ /* 0x010fca0007ffe1ff */
[----:B-1----:R-:W-:Y:S01]  /*0ef0*/  IMAD R95, R3, R95, UR5 ;  /* 0x00000005035f7e24 */ /* 0x002fe2000f8e025f */
[----:B---3--:R-:W-:-:S05]  /*0f00*/  IADD3 R94, PT, PT, -R94, RZ, RZ ;  /* 0x000000ff5e5e7210 */ /* 0x008fca0007ffe1ff */
[----:B--2---:R-:W-:Y:S01]  /*0f10*/  IMAD R94, R2, R94, UR4 ;  /* 0x00000004025e7e24 */ /* 0x004fe2000f8e025e */
[----:B------:R-:W-:Y:S06]  /*0f20*/  @!P0 BRA `(.L_x_15) ;  /* 0x0000000000b88947 */ /* 0x000fec0003800000 */
[----:B------:R-:W1:Y:S01]  /*0f30*/  LDC.64 R4, c[0x0][0xb18] ;  /* 0x0002c600ff047b82 */ /* 0x000e620000000a00 */
[----:B------:R-:W-:-:S07]  /*0f40*/  ISETP.NE.AND P0, PT, R10, 0x1, PT ;  /* 0x000000010a00780c */ /* 0x000fce0003f05270 */
[----:B------:R-:W2:Y:S08]  /*0f50*/  LDC R9, c[0x0][0xb0c] ;  /* 0x0002c300ff097b82 */ /* 0x000eb00000000800 */
[----:B------:R-:W3:Y:S08]  /*0f60*/  LDC R12, c[0x0][0x370] ;  /* 0x0000dc00ff0c7b82 */ /* 0x000ef00000000800 */
[----:B------:R-:W4:Y:S01]  /*0f70*/  LDC R11, c[0x0][0x374] ;  /* 0x0000dd00ff0b7b82 */ /* 0x000f220000000800 */
[----:B-1----:R-:W-:-:S07]  /*0f80*/  ISETP.NE.AND P1, PT, R4, 0x1, PT ;  /* 0x000000010400780c */ /* 0x002fce0003f25270 */
[----:B------:R-:W3:Y:S01]  /*0f90*/  LDC.64 R6, c[0x0][0xb10] ;  /* 0x0002c400ff067b82 */ /* 0x000ee20000000a00 */
[----:B--2---:R-:W-:-:S07]  /*0fa0*/  ISETP.NE.AND P2, PT, R9, 0x1, PT ;  /* 0x000000010900780c */ /* 0x004fce0003f45270 */
[----:B------:R-:W1:Y:S08]  /*0fb0*/  LDC R8, c[0x0][0xb20] ;  /* 0x0002c800ff087b82 */ /* 0x000e700000000800 */
[----:B------:R-:W2:Y:S01]  /*0fc0*/  LDC.64 R2, c[0x0][0xb28] ;  /* 0x0002ca00ff027b82 */ /* 0x000ea20000000a00 */
[----:B----4-:R-:W-:-:S04]  /*0fd0*/  IMAD.HI.U32 R13, R11, R5, RZ ;  /* 0x000000050b0d7227 */ /* 0x010fc800078e00ff */
[----:B------:R-:W-:-:S04]  /*0fe0*/  IMAD.HI.U32 R5, R14, R5, RZ ;  /* 0x000000050e057227 */ /* 0x000fc800078e00ff */
[----:B---3--:R-:W-:-:S05]  /*0ff0*/  IMAD.HI.U32 R16, R12, R6, RZ ;  /* 0x000000060c107227 */ /* 0x008fca00078e00ff */
[-C--:B------:R-:W-:Y:S01]  /*1000*/  @P2 SHF.R.U32.HI R12, RZ, R7.reuse, R16 ;  /* 0x00000007ff0c2219 */ /* 0x080fe20000011610 */
[----:B------:R-:W-:Y:S01]  /*1010*/  IMAD.HI.U32 R16, R15, R6, RZ ;  /* 0x000000060f107227 */ /* 0x000fe200078e00ff */
[-C--:B-1----:R-:W-:Y:S02]  /*1020*/  @P1 SHF.R.U32.HI R11, RZ, R8.reuse, R13 ;  /* 0x00000008ff0b1219 */ /* 0x082fe4000001160d */
[----:B------:R-:W-:Y:S02]  /*1030*/  SHF.R.U32.HI R5, RZ, R8, R5 ;  /* 0x00000008ff057219 */ /* 0x000fe40000011605 */
[----:B------:R-:W-:Y:S02]  /*1040*/  SHF.R.U32.HI R16, RZ, R7, R16 ;  /* 0x00000007ff107219 */ /* 0x000fe40000011610 */
[----:B------:R-:W-:Y:S01]  /*1050*/  SEL R5, R14, R5, !P1 ;  /* 0x000000050e057207 */ /* 0x000fe20004800000 */
[----:B--2---:R-:W-:Y:S01]  /*1060*/  IMAD.HI.U32 R13, R11, R2, RZ ;  /* 0x000000020b0d7227 */ /* 0x004fe200078e00ff */
[----:B------:R-:W-:-:S03]  /*1070*/  SEL R16, R15, R16, !P2 ;  /* 0x000000100f107207 */ /* 0x000fc60005000000 */
[----:B------:R-:W-:Y:S01]  /*1080*/  IMAD.HI.U32 R6, R12, R2, RZ ;  /* 0x000000020c067227 */ /* 0x000fe200078e00ff */
[----:B------:R-:W-:-:S04]  /*1090*/  @P0 SHF.R.U32.HI R11, RZ, R3, R13 ;  /* 0x00000003ff0b0219 */ /* 0x000fc8000001160d */
[----:B------:R-:W-:Y:S01]  /*10a0*/  @P0 SHF.R.U32.HI R12, RZ, R3, R6 ;  /* 0x00000003ff0c0219 */ /* 0x000fe20000011606 */
[----:B------:R-:W-:-:S04]  /*10b0*/  IMAD R11, R11, R10, RZ ;  /* 0x0000000a0b0b7224 */ /* 0x000fc800078e02ff */
[----:B------:R-:W-:Y:S01]  /*10c0*/  IMAD R6, R12, R10, RZ ;  /* 0x0000000a0c067224 */ /* 0x000fe200078e02ff */
[----:B------:R-:W-:-:S04]  /*10d0*/  ISETP.GE.AND P1, PT, R5, R11, PT ;  /* 0x0000000b0500720c */ /* 0x000fc80003f26270 */
[----:B------:R-:W-:Y:S01]  /*10e0*/  ISETP.GE.OR P1, PT, R16, R6, P1 ;  /* 0x000000061000720c */ /* 0x000fe20000f26670 */
[----:B------:R-:W-:-:S05]  /*10f0*/  IMAD.HI.U32 R6, R5, R2, RZ ;  /* 0x0000000205067227 */ /* 0x000fca00078e00ff */
[----:B------:R-:W-:-:S04]  /*1100*/  SHF.R.U32.HI R6, RZ, R3, R6 ;  /* 0x00000003ff067219 */ /* 0x000fc80000011606 */
[----:B------:R-:W-:-:S03]  /*1110*/  SEL R6, R5, R6, !P0 ;  /* 0x0000000605067207 */ /* 0x000fc60004000000 */
[----:B------:R-:W-:Y:S01]  /*1120*/  @!P1 IMAD.HI.U32 R7, R16, R2, RZ ;  /* 0x0000000210079227 */ /* 0x000fe200078e00ff */
[----:B------:R-:W-:-:S04]  /*1130*/  IADD3 R2, PT, PT, -R6, RZ, RZ ;  /* 0x000000ff06027210 */ /* 0x000fc80007ffe1ff */
[----:B------:R-:W-:Y:S01]  /*1140*/  @!P1 SHF.R.U32.HI R3, RZ, R3, R7 ;  /* 0x00000003ff039219 */ /* 0x000fe20000011607 */
[----:B------:R-:W-:Y:S01]  /*1150*/  IMAD R2, R10, R2, R5 ;  /* 0x000000020a027224 */ /* 0x000fe200078e0205 */
[----:B------:R-:W-:Y:S02]  /*1160*/  IADD3 R7, PT, PT, -R5, RZ, RZ ;  /* 0x000000ff05077210 */ /* 0x000fe40007ffe1ff */
[----:B------:R-:W-:-:S03]  /*1170*/  @!P1 SEL R3, R16, R3, !P0 ;  /* 0x0000000310039207 */ /* 0x000fc60004000000 */
[----:B------:R-:W-:Y:S02]  /*1180*/  IMAD R7, R4, R7, R14 ;  /* 0x0000000704077224 */ /* 0x000fe400078e020e */
[--C-:B------:R-:W-:Y:S02]  /*1190*/  @!P1 IMAD.IADD R6, R6, 0x1, -R3.reuse ;  /* 0x0000000106069824 */ /* 0x100fe400078e0a03 */
[----:B------:R-:W-:Y:S01]  /*11a0*/  @!P1 IMAD R3, R2, R12, R3 ;  /* 0x0000000c02039224 */ /* 0x000fe200078e0203 */
[----:B------:R-:W-:Y:S01]  /*11b0*/  IADD3 R2, PT, PT, -R16, RZ, RZ ;  /* 0x000000ff10027210 */ /* 0x000fe20007ffe1ff */
[----:B------:R-:W-:Y:S02]  /*11c0*/  @!P1 IMAD R5, R6, R10, R16 ;  /* 0x0000000a06059224 */ /* 0x000fe400078e0210 */
[----:B------:R-:W-:Y:S02]  /*11d0*/  @!P1 IMAD.MOV.U32 R16, RZ, RZ, R3 ;  /* 0x000000ffff109224 */ /* 0x000fe400078e0003 */
[----:B------:R-:W-:-:S02]  /*11e0*/  IMAD R2, R9, R2, R15 ;  /* 0x0000000209027224 */ /* 0x000fc400078e020f */
[----:B------:R-:W-:Y:S02]  /*11f0*/  IMAD R14, R5, R4, R7 ;  /* 0x00000004050e7224 */ /* 0x000fe400078e0207 */
[----:B------:R-:W-:Y:S02]  /*1200*/  IMAD R15, R16, R9, R2 ;  /* 0x00000009100f7224 */ /* 0x000fe400078e0202 */
.L_x_15:
[----:B------:R-:W1:Y:S01]  /*1210*/  LDCU UR4, c[0x0][0xb30] ;  /* 0x00016600ff0477ac */ /* 0x000e620008000800 */
[----:B------:R-:W2:Y:S08]  /*1220*/  S2UR UR37, SR_CgaCtaId ;  /* 0x00000000002579c3 */ /* 0x000eb00000008800 */
[----:B------:R-:W3:Y:S01]  /*1230*/  LDC R40, c[0x0][0xb24] ;  /* 0x0002c900ff287b82 */ /* 0x000ee20000000800 */
[----:B-1----:R-:W-:-:S09]  /*1240*/  UISETP.NE.AND UP1, UPT, UR4, 0x1, UPT ;  /* 0x000000010400788c */ /* 0x002fd2000bf25270 */
[----:B--2---:R-:W-:Y:S05]  /*1250*/  BRA.U UP1, `(.L_x_16) ;  /* 0x0000000101407547 */ /* 0x004fea000b800000 */
[----:B------:R-:W1:Y:S08]  /*1260*/  LDC.64 R4, c[0x0][0xb10] ;  /* 0x0002c400ff047b82 */ /* 0x000e700000000a00 */
[----:B------:R-:W2:Y:S08]  /*1270*/  LDC.64 R2, c[0x0][0xb18] ;  /* 0x0002c600ff027b82 */ /* 0x000eb00000000a00 */
[----:B------:R-:W4:Y:S08]  /*1280*/  LDC R6, c[0x0][0xb20] ;  /* 0x0002c800ff067b82 */ /* 0x000f300000000800 */
[----:B------:R-:W3:Y:S01]  /*1290*/  LDC R7, c[0x0][0xb0c] ;  /* 0x0002c300ff077b82 */ /* 0x000ee20000000800 */
[----:B-1----:R-:W-:-:S05]  /*12a0*/  IMAD.HI.U32 R4, R15, R4, RZ ;  /* 0x000000040f047227 */ /* 0x002fca00078e00ff */
[----:B------:R-:W-:Y:S01]  /*12b0*/  SHF.R.U32.HI R4, RZ, R5, R4 ;  /* 0x00000005ff047219 */ /* 0x000fe20000011604 */
[----:B--2---:R-:W-:Y:S01]  /*12c0*/  IMAD.HI.U32 R3, R14, R3, RZ ;  /* 0x000000030e037227 */ /* 0x004fe200078e00ff */
[----:B------:R-:W-:-:S04]  /*12d0*/  ISETP.NE.AND P0, PT, R2, 0x1, PT ;  /* 0x000000010200780c */ /* 0x000fc80003f05270 */
[----:B----4-:R-:W-:-:S04]  /*12e0*/  SHF.R.U32.HI R3, RZ, R6, R3 ;  /* 0x00000006ff037219 */ /* 0x010fc80000011603 */
[----:B------:R-:W-:Y:S02]  /*12f0*/  SEL R3, R14, R3, !P0 ;  /* 0x000000030e037207 */ /* 0x000fe40004000000 */
[----:B---3--:R-:W-:-:S04]  /*1300*/  ISETP.NE.AND P1, PT, R7, 0x1, PT ;  /* 0x000000010700780c */ /* 0x008fc80003f25270 */
[----:B------:R-:W-:-:S05]  /*1310*/  SEL R4, R15, R4, !P1 ;  /* 0x000000040f047207 */ /* 0x000fca0004800000 */
[----:B------:R-:W-:Y:S02]  /*1320*/  IMAD.IADD R5, R3, 0x1, -R4 ;  /* 0x0000000103057824 */ /* 0x000fe400078e0a04 */
[----:B------:R-:W-:Y:S02]  /*1330*/  IMAD.IADD R3, R4, 0x1, -R3 ;  /* 0x0000000104037824 */ /* 0x000fe400078e0a03 */
[----:B------:R-:W-:Y:S02]  /*1340*/  IMAD R15, R5, R7, R15 ;  /* 0x00000007050f7224 */ /* 0x000fe400078e020f */
[----:B------:R-:W-:-:S07]  /*1350*/  IMAD R14, R3, R2, R14 ;  /* 0x00000002030e7224 */ /* 0x000fce00078e020e */
.L_x_16:
[----:B------:R-:W-:Y:S01]  /*1360*/  BAR.SYNC.DEFER_BLOCKING 0x0 ;  /* 0x0000000000007b1d */ /* 0x000fe20000010000 */
[----:B------:R-:W-:Y:S01]  /*1370*/  UISETP.NE.AND UP1, UPT, UR8, 0x2, UPT ;  /* 0x000000020800788c */ /* 0x000fe2000bf25270 */
[----:B------:R-:W-:Y:S02]  /*1380*/  ISETP.NE.OR P5, PT, R0, 0x2, !P5 ;  /* 0x000000020000780c */ /* 0x000fe40006fa5670 */
[----:B------:R-:W-:-:S06]  /*1390*/  LOP3.LUT R2, R108, 0x1f, RZ, 0xc0, !PT ;  /* 0x0000001f6c027812 */ /* 0x000fcc00078ec0ff */
[----:B------:R-:W-:Y:S05]  /*13a0*/  BRA.U UP1, `(.L_x_17) ;  /* 0x00000011015c7547 */ /* 0x000fea000b800000 */
[----:B------:R-:W1:Y:S01]  /*13b0*/  LDCU UR13, c[0x0][0x38c] ;  /* 0x00007180ff0d77ac */ /* 0x000e620008000800 */
[----:B------:R-:W2:Y:S01]  /*13c0*/  LDC R8, c[0x0][0x370] ;  /* 0x0000dc00ff087b82 */ /* 0x000ea20000000800 */
[----:B------:R-:W-:Y:S01]  /*13d0*/  PLOP3.LUT P1, PT, PT, PT, UP2, 0x80, 0x8 ;  /* 0x000000000008781c */ /* 0x000fe20003f2f028 */
[----:B------:R-:W-:Y:S01]  /*13e0*/  IMAD.MOV.U32 R17, RZ, RZ, 0x1 ;  /* 0x00000001ff117424 */ /* 0x000fe200078e00ff */
[----:B------:R-:W-:Y:S01]  /*13f0*/  ISETP.EQ.OR P4, PT, R2, RZ, P5 ;  /* 0x000000ff0200720c */ /* 0x000fe20002f82670 */
[----:B------:R-:W-:Y:S01]  /*1400*/  IMAD.MOV.U32 R16, RZ, RZ, RZ ;  /* 0x000000ffff107224 */ /* 0x000fe200078e00ff */
[----:B------:R-:W-:Y:S02]  /*1410*/  PLOP3.LUT P1, PT, P1, PT, PT, 0x8, 0x80 ;  /* 0x000000000080781c */ /* 0x000fe40000f2e170 */
[----:B------:R-:W-:Y:S01]  /*1420*/  CS2R R12, SRZ ;  /* 0x00000000000c7805 */ /* 0x000fe2000001ff00 */
[----:B------:R-:W-:Y:S01]  /*1430*/  IMAD.MOV.U32 R11, RZ, RZ, 0x1 ;  /* 0x00000001ff0b7424 */ /* 0x000fe200078e00ff */
[----:B------:R-:W4:Y:S01]  /*1440*/  LDC R0, c[0x0][0x374] ;  /* 0x0000dd00ff007b82 */ /* 0x000f220000000800 */
[----:B------:R-:W2:Y:S01]  /*1450*/  LDCU.64 UR22, c[0x0][0x348] ;  /* 0x00006900ff1677ac */ /* 0x000ea20008000a00 */
[----:B------:R-:W-:Y:S01]  /*1460*/  UMOV UR6, URZ ;  /* 0x000000ff00067c82 */ /* 0x000fe20008000000 */
[----:B-1----:R-:W-:-:S04]  /*1470*/  UIADD3 UR5, UPT, UPT, UR13, 0x7f, URZ ;  /* 0x0000007f0d057890 */ /* 0x002fc8000fffe0ff */
[----:B------:R-:W-:-:S04]  /*1480*/  USHF.R.S32.HI UR4, URZ, 0x1f, UR5 ;  /* 0x0000001fff047899 */ /* 0x000fc80008011405 */
[----:B------:R-:W-:-:S04]  /*1490*/  ULEA.HI UR4, UR4, UR5, URZ, 0x7 ;  /* 0x0000000504047291 */ /* 0x000fc8000f8f38ff */
[----:B------:R-:W-:Y:S02]  /*14a0*/  USHF.R.S32.HI UR15, URZ, 0x7, UR4 ;  /* 0x00000007ff0f7899 */ /* 0x000fe40008011404 */
[----:B------:R-:W-:Y:S02]  /*14b0*/  UIADD3 UR4, UPT, UPT, UR13, -0x1, URZ ;  /* 0xffffffff0d047890 */ /* 0x000fe4000fffe0ff */
[----:B------:R-:W-:Y:S02]  /*14c0*/  UISETP.LT.U32.AND UP0, UPT, UR15, 0x4, UPT ;  /* 0x000000040f00788c */ /* 0x000fe4000bf01070 */
[----:B------:R-:W-:Y:S02]  /*14d0*/  UISETP.GE.U32.AND UP1, UPT, UR4, -0xff, UPT ;  /* 0xffffff010400788c */ /* 0x000fe4000bf26070 */
[----:B------:R-:W-:Y:S02]  /*14e0*/  USEL UR14, UR15, 0x4, UP0 ;  /* 0x000000040f0e7887 */ /* 0x000fe40008000000 */
[----:B------:R-:W-:-:S02]  /*14f0*/  UIADD3 UR13, UPT, UPT, UR13, 0xfe, URZ ;  /* 0x000000fe0d0d7890 */ /* 0x000fc4000fffe0ff */
[----:B------:R-:W-:Y:S02]  /*1500*/  UIADD3 UR5, UPT, UPT, UR14, -0x1, URZ ;  /* 0xffffffff0e057890 */ /* 0x000fe4000fffe0ff */
[----:B------:R-:W-:-:S03]  /*1510*/  UIADD3 UR7, UPT, UPT, UR15, -UR14, URZ ;  /* 0x8000000e0f077290 */ /* 0x000fc6000fffe0ff */
[----:B------:R-:W-:-:S04]  /*1520*/  @UP1 UIADD3 UR5, UPT, UPT, UR14, URZ, URZ ;  /* 0x000000ff0e051290 */ /* 0x000fc8000fffe0ff */
[----:B--2---:R-:W-:-:S12]  /*1530*/  UIADD3 UR5, UPT, UPT, UR5, 0x1, URZ ;  /* 0x0000000105057890 */ /* 0x004fd8000fffe0ff */
.L_x_35:
[----:B------:R-:W-:Y:S01]  /*1540*/  UISETP.NE.AND UP0, UPT, UR37, URZ, UPT ;  /* 0x000000ff2500728c */ /* 0x000fe2000bf05270 */
[----:B------:R-:W1:Y:S08]  /*1550*/  S2UR UR37, SR_CgaCtaId ;  /* 0x00000000002579c3 */ /* 0x000e700000008800 */
[----:B------:R-:W-:Y:S05]  /*1560*/  BRA.U UP0, `(.L_x_18) ;  /* 0x0000000100347547 */ /* 0x000fea000b800000 */
[----:B------:R-:W2:Y:S01]  /*1570*/  S2R R2, SR_CgaCtaId ;  /* 0x0000000000027919 */ /* 0x000ea20000008800 */
[----:B------:R-:W-:-:S04]  /*1580*/  MOV R3, 0x400 ;  /* 0x0000040000037802 */ /* 0x000fc80000000f00 */
[----:B--2---:R-:W-:Y:S02]  /*1590*/  LEA R2, R2, R3, 0x18 ;  /* 0x0000000302027211 */ /* 0x004fe400078ec0ff */
[----:B------:R-:W-:-:S03]  /*15a0*/  SHF.L.U32 R3, R11, 0x1f, RZ ;  /* 0x0000001f0b037819 */ /* 0x000fc600000006ff */
[----:B------:R-:W-:-:S04]  /*15b0*/  IMAD R2, R12, 0x8, R2 ;  /* 0x000000080c027824 */ /* 0x000fc800078e0202 */
[----:B------:R-:W2:Y:S02]  /*15c0*/  SYNCS.PHASECHK.TRANS64.TRYWAIT P0, [R2+URZ+0x100], R3 ;  /* 0x00010003020075a7 */ /* 0x000ea400080011ff */
[----:B--2---:R-:W-:Y:S05]  /*15d0*/  @!P0 BRA `(.L_x_19) ;  /* 0x0000007800848947 */ /* 0x004fea0003800000 */
.L_x_125:
[----:B------:R-:W-:Y:S01]  /*15e0*/  VIADD R12, R12, 0x1 ;  /* 0x000000010c0c7836 */ /* 0x000fe20000000000 */
[----:B------:R2:W-:Y:S04]  /*15f0*/  SYNCS.ARRIVE.TRANS64.A1T0 RZ, [R2+URZ+0xf0], RZ ;  /* 0x0000f0ff02ff79a7 */ /* 0x0005e800081000ff */
[----:B------:R-:W-:-:S04]  /*1600*/  ISETP.NE.AND P0, PT, R12, 0x2, PT ;  /* 0x000000020c00780c */ /* 0x000fc80003f05270 */
[----:B------:R-:W-:Y:S02]  /*1610*/  SEL R12, R12, RZ, P0 ;  /* 0x000000ff0c0c7207 */ /* 0x000fe40000000000 */
[----:B--2---:R-:W-:-:S04]  /*1620*/  SEL R2, RZ, 0x1, P0 ;  /* 0x00000001ff027807 */ /* 0x004fc80000000000 */
[----:B------:R-:W-:-:S07]  /*1630*/  LOP3.LUT R11, R11, R2, RZ, 0x3c, !PT ;  /* 0x000000020b0b7212 */ /* 0x000fce00078e3cff */
.L_x_18:
[----:B------:R-:W-:Y:S01]  /*1640*/  UMOV UR4, 0x400 ;  /* 0x0000040000047882 */ /* 0x000fe20000000000 */
[----:B------:R-:W-:Y:S01]  /*1650*/  SHF.L.U32 R2, R17, 0x1f, RZ ;  /* 0x0000001f11027819 */ /* 0x000fe200000006ff */
[----:B-1----:R-:W-:Y:S01]  /*1660*/  ULEA UR4, UR37, UR4, 0x18 ;  /* 0x0000000425047291 */ /* 0x002fe2000f8ec0ff */
[----:B------:R-:W-:Y:S01]  /*1670*/  R2UR UR35, R15 ;  /* 0x000000000f2372ca */ /* 0x000fe200000e0000 */
[----:B------:R-:W-:Y:S01]  /*1680*/  UISETP.GE.U32.AND UP0, UPT, UR13, 0xff, UPT ;  /* 0x000000ff0d00788c */ /* 0x000fe2000bf06070 */
[----:B------:R-:W-:Y:S01]  /*1690*/  R2UR UR11, R14 ;  /* 0x000000000e0b72ca */ /* 0x000fe200000e0000 */
[----:B------:R-:W-:Y:S01]  /*16a0*/  ULEA UR8, UR6, UR4, 0x3 ;  /* 0x0000000406087291 */ /* 0x000fe2000f8e18ff */
[----:B------:R-:W-:-:S08]  /*16b0*/  UMOV UR24, URZ ;  /* 0x000000ff00187c82 */ /* 0x000fd00008000000 */
[----:B------:R1:W2:Y:S01]  /*16c0*/  SYNCS.PHASECHK.TRANS64.TRYWAIT P0, [UR8+0x20], R2 ;  /* 0x00002002ff0075a7 */ /* 0x0002a20008001108 */
[----:B------:R-:W-:Y:S02]  /*16d0*/  USHF.L.U32 UR35, UR35, 0x6, URZ ;  /* 0x0000000623237899 */ /* 0x000fe400080006ff */
[----:B------:R-:W-:Y:S01]  /*16e0*/  USHF.L.U32 UR11, UR11, 0x8, URZ ;  /* 0x000000080b0b7899 */ /* 0x000fe200080006ff */
[----:B------:R-:W-:Y:S11]  /*16f0*/  BRA.U !UP0, `(.L_x_20) ;  /* 0x0000000108a87547 */ /* 0x000ff6000b800000 */
[----:B------:R-:W-:Y:S01]  /*1700*/  UMOV UR16, URZ ;  /* 0x000000ff00107c82 */ /* 0x000fe20008000000 */
[----:B------:R-:W-:-:S05]  /*1710*/  UMOV UR17, UR6 ;  /* 0x0000000600117c82 */ /* 0x000fca0008000000 */
.L_x_25:
[----:B-1----:R-:W-:Y:S01]  /*1720*/  ULEA UR33, UR17, UR4, 0x3 ;  /* 0x0000000411217291 */ /* 0x002fe2000f8e18ff */
[----:B--2---:R-:W-:Y:S01]  /*1730*/  @!P5 MOV R3, 0xa000 ;  /* 0x0000a0000003d802 */ /* 0x004fe20000000f00 */
[----:B--2---:R-:W-:Y:S10]  /*1740*/  @P0 BRA `(.L_x_21) ;  /* 0x00000000000c0947 */ /* 0x004ff40003800000 */
[----:B------:R-:W-:-:S04]  /*1750*/  SHF.L.U32 R4, R17, 0x1f, RZ ;  /* 0x0000001f11047819 */ /* 0x000fc800000006ff */
[----:B------:R-:W2:Y:S02]  /*1760*/  SYNCS.PHASECHK.TRANS64.TRYWAIT P0, [UR33+0x20], R4 ;  /* 0x00002004ff0075a7 */ /* 0x000ea40008001121 */
[----:B--2---:R-:W-:Y:S05]  /*1770*/  @!P0 BRA `(.L_x_22) ;  /* 0x0000007800308947 */ /* 0x004fea0003800000 */
.L_x_21:
[----:B------:R2:W-:Y:S01]  /*1780*/  @!P5 SYNCS.ARRIVE.TRANS64 RZ, [UR33], R3 ;  /* 0x00000003ffffd9a7 */ /* 0x0005e20008000021 */
[----:B------:R-:W-:Y:S04]  /*1790*/  BSSY.RECONVERGENT B0, `(.L_x_23) ;  /* 0x0000003000007945 */ /* 0x000fe80003800200 */
[----:B------:R-:W-:Y:S05]  /*17a0*/  @P4 BRA `(.L_x_24) ;  /* 0x0000000000044947 */ /* 0x000fea0003800000 */
[----:B------:R-:W-:Y:S05]  /*17b0*/  BPT.TRAP 0x1 ;  /* 0x000000040000795c */ /* 0x000fea0000300000 */
.L_x_24:
[----:B------:R-:W-:Y:S05]  /*17c0*/  BSYNC.RECONVERGENT B0 ;  /* 0x0000000000007941 */ /* 0x000fea0003800200 */
.L_x_23:
[----:B------:R-:W-:Y:S02]  /*17d0*/  UIADD3 UR6, UPT, UPT, UR17, 0x1, URZ ;  /* 0x0000000111067890 */ /* 0x000fe4000fffe0ff */
[----:B------:R-:W-:Y:S02]  /*17e0*/  ULEA UR32, UR17, UR4, 0xd ;  /* 0x0000000411207291 */ /* 0x000fe4000f8e68ff */
[----:B------:R-:W-:Y:S02]  /*17f0*/  UISETP.NE.AND UP0, UPT, UR6, 0x4, UPT ;  /* 0x000000040600788c */ /* 0x000fe4000bf05270 */
[----:B------:R-:W-:Y:S02]  /*1800*/  UIADD3 UR26, UP1, UPT, UR22, 0x80, URZ ;  /* 0x00000080161a7890 */ /* 0x000fe4000ff3e0ff */
[----:B------:R-:W-:Y:S02]  /*1810*/  USEL UR9, URZ, 0x1, UP0 ;  /* 0x00000001ff097887 */ /* 0x000fe40008000000 */
[----:B------:R-:W-:-:S02]  /*1820*/  USEL UR6, UR6, URZ, UP0 ;  /* 0x000000ff06067287 */ /* 0x000fc40008000000 */
[----:B------:R-:W-:Y:S02]  /*1830*/  UIADD3 UR20, UP0, UPT, UR22, 0x180, URZ ;  /* 0x0000018016147890 */ /* 0x000fe4000ff1e0ff */
[----:B------:R-:W-:Y:S01]  /*1840*/  ULEA UR8, UR6, UR4, 0x3 ;  /* 0x0000000406087291 */ /* 0x000fe2000f8e18ff */
[----:B------:R-:W-:Y:S01]  /*1850*/  LOP3.LUT R17, R17, UR9, RZ, 0x3c, !PT ;  /* 0x0000000911117c12 */ /* 0x000fe2000f8e3cff */
[----:B------:R-:W-:Y:S02]  /*1860*/  USHF.L.U32 UR34, UR16, 0x7, URZ ;  /* 0x0000000710227899 */ /* 0x000fe400080006ff */
[----:B------:R-:W-:Y:S01]  /*1870*/  UIADD3.X UR27, UPT, UPT, URZ, UR23, URZ, UP1, !UPT ;  /* 0x00000017ff1b7290 */ /* 0x000fe20008ffe4ff */
[----:B-1----:R-:W-:Y:S01]  /*1880*/  SHF.L.U32 R2, R17, 0x1f, RZ ;  /* 0x0000001f11027819 */ /* 0x002fe200000006ff */
[----:B------:R-:W-:Y:S02]  /*1890*/  UIADD3 UR32, UPT, UPT, UR32, 0x6400, URZ ;  /* 0x0000640020207890 */ /* 0x000fe4000fffe0ff */
[----:B------:R-:W-:Y:S01]  /*18a0*/  UIADD3.X UR21, UPT, UPT, URZ, UR23, URZ, UP0, !UPT ;  /* 0x00000017ff157290 */ /* 0x000fe200087fe4ff */
[----:B------:R1:W1:Y:S01]  /*18b0*/  SYNCS.PHASECHK.TRANS64.TRYWAIT P0, [UR8+0x20], R2 ;  /* 0x00002002ff0075a7 */ /* 0x0002620008001108 */
[----:B------:R-:W-:Y:S01]  /*18c0*/  ULEA UR8, UR17, UR4, 0xf ;  /* 0x0000000411087291 */ /* 0x000fe2000f8e78ff */
[----:B------:R-:W-:Y:S01]  /*18d0*/  UMOV UR18, 0x0 ;  /* 0x0000000000127882 */ /* 0x000fe20000000000 */
[----:B------:R-:W-:-:S02]  /*18e0*/  UMOV UR19, 0x10000000 ;  /* 0x1000000000137882 */ /* 0x000fc40000000000 */
[----:B------:R-:W-:Y:S01]  /*18f0*/  UIADD3 UR8, UPT, UPT, UR8, 0xe400, URZ ;  /* 0x0000e40008087890 */ /* 0x000fe2000fffe0ff */
[----:B------:R1:W-:Y:S01]  /*1900*/  UTMALDG.3D [UR32], [UR26], desc[UR18] ;  /* 0x000012201a0075b4 */ /* 0x0003e20008011000 */
[----:B------:R-:W-:Y:S01]  /*1910*/  UMOV UR12, UR36 ;  /* 0x00000024000c7c82 */ /* 0x000fe20008000000 */
[----:B------:R-:W-:Y:S01]  /*1920*/  UMOV UR9, UR33 ;  /* 0x0000002100097c82 */ /* 0x000fe20008000000 */
[----:B------:R-:W-:Y:S01]  /*1930*/  UMOV UR10, UR34 ;  /* 0x00000022000a7c82 */ /* 0x000fe20008000000 */
[----:B------:R-:W-:Y:S01]  /*1940*/  UIADD3 UR16, UPT, UPT, UR16, 0x1, URZ ;  /* 0x0000000110107890 */ /* 0x000fe2000fffe0ff */
[----:B------:R-:W-:Y:S01]  /*1950*/  UMOV UR24, UR5 ;  /* 0x0000000500187c82 */ /* 0x000fe20008000000 */
[----:B------:R-:W-:Y:S02]  /*1960*/  UMOV UR17, UR6 ;  /* 0x0000000600117c82 */ /* 0x000fe40008000000 */
[----:B------:R1:W-:Y:S01]  /*1970*/  UTMALDG.3D [UR8], [UR20], desc[UR18] ;  /* 0x00001208140075b4 */ /* 0x0003e20008011000 */
[----:B------:R-:W-:-:S09]  /*1980*/  UISETP.NE.AND UP0, UPT, UR16, UR5, UPT ;  /* 0x000000051000728c */ /* 0x000fd2000bf05270 */
[----:B------:R-:W-:Y:S05]  /*1990*/  BRA.U UP0, `(.L_x_25) ;  /* 0xfffffffd00607547 */ /* 0x000fea000b83ffff */
.L_x_20:
[----:B-1----:R-:W-:Y:S01]  /*19a0*/  ULEA UR8, UR6, UR4, 0x3 ;  /* 0x0000000406087291 */ /* 0x002fe2000f8e18ff */
[----:B------:R-:W-:Y:S01]  /*19b0*/  SHF.L.U32 R2, R17, 0x1f, RZ ;  /* 0x0000001f11027819 */ /* 0x000fe200000006ff */
[----:B------:R-:W-:Y:S01]  /*19c0*/  @!P1 SYNCS.ARRIVE.TRANS64.A1T0 RZ, [UR4+0x88], RZ ;  /* 0x000088ffffff99a7 */ /* 0x000fe20008100004 */
[----:B------:R-:W-:-:S06]  /*19d0*/  UISETP.GT.AND UP0, UPT, UR15, UR14, UPT ;  /* 0x0000000e0f00728c */ /* 0x000fcc000bf04270 */
[----:B--2---:R1:W2:Y:S03]  /*19e0*/  SYNCS.PHASECHK.TRANS64.TRYWAIT P0, [UR8+0x20], R2 ;  /* 0x00002002ff0075a7 */ /* 0x0042a60008001108 */
[----:B------:R-:W-:Y:S05]  /*19f0*/  BRA.U !UP0, `(.L_x_26) ;  /* 0x0000000108ac7547 */ /* 0x000fea000b800000 */
[----:B------:R-:W-:Y:S01]  /*1a00*/  UIADD3 UR21, UPT, UPT, UR7, UR24, URZ ;  /* 0x0000001807157290 */ /* 0x000fe2000fffe0ff */
[----:B------:R-:W-:-:S11]  /*1a10*/  UMOV UR25, UR6 ;  /* 0x0000000600197c82 */ /* 0x000fd60008000000 */
.L_x_31:
[----:B-1----:R-:W-:Y:S01]  /*1a20*/  ULEA UR17, UR25, UR4, 0x3 ;  /* 0x0000000419117291 */ /* 0x002fe2000f8e18ff */
[----:B--2---:R-:W-:Y:S01]  /*1a30*/  @!P5 MOV R3, 0xa000 ;  /* 0x0000a0000003d802 */ /* 0x004fe20000000f00 */
[----:B--2---:R-:W-:Y:S10]  /*1a40*/  @P0 BRA `(.L_x_27) ;  /* 0x00000000000c0947 */ /* 0x004ff40003800000 */
[----:B------:R-:W-:-:S04]  /*1a50*/  SHF.L.U32 R4, R17, 0x1f, RZ ;  /* 0x0000001f11047819 */ /* 0x000fc800000006ff */
[----:B------:R-:W2:Y:S02]  /*1a60*/  SYNCS.PHASECHK.TRANS64.TRYWAIT P0, [UR17+0x20], R4 ;  /* 0x00002004ff0075a7 */ /* 0x000ea40008001111 */
[----:B--2---:R-:W-:Y:S05]  /*1a70*/  @!P0 BRA `(.L_x_28) ;  /* 0x0000007400888947 */ /* 0x004fea0003800000 */
.L_x_27:
[----:B------:R2:W-:Y:S01]  /*1a80*/  @!P5 SYNCS.ARRIVE.TRANS64 RZ, [UR17], R3 ;  /* 0x00000003ffffd9a7 */ /* 0x0005e20008000011 */
[----:B------:R-:W-:Y:S04]  /*1a90*/  BSSY.RECONVERGENT B0, `(.L_x_29) ;  /* 0x0000003000007945 */ /* 0x000fe80003800200 */
[----:B------:R-:W-:Y:S05]  /*1aa0*/  @P4 BRA `(.L_x_30) ;  /* 0x0000000000044947 */ /* 0x000fea0003800000 */
[----:B------:R-:W-:Y:S05]  /*1ab0*/  BPT.TRAP 0x1 ;  /* 0x000000040000795c */ /* 0x000fea0000300000 */
.L_x_30:
[----:B------:R-:W-:Y:S05]  /*1ac0*/  BSYNC.RECONVERGENT B0 ;  /* 0x0000000000007941 */ /* 0x000fea0003800200 */
.L_x_29:
        /* <DEDUP_REMOVED lines=10> */
[----:B------:R-:W-:Y:S01]  /*1b70*/  UIADD3 UR16, UPT, UPT, UR16, 0x6400, URZ ;  /* 0x0000640010107890 */ /* 0x000fe2000fffe0ff */
[----:B-1----:R-:W-:Y:S01]  /*1b80*/  SHF.L.U32 R2, R17, 0x1f, RZ ;  /* 0x0000001f11027819 */ /* 0x002fe200000006ff */
[----:B------:R-:W-:Y:S02]  /*1b90*/  UIADD3.X UR31, UPT, UPT, URZ, UR23, URZ, UP1, !UPT ;  /* 0x00000017ff1f7290 */ /* 0x000fe40008ffe4ff */
[----:B------:R-:W-:Y:S01]  /*1ba0*/  UIADD3.X UR29, UPT, UPT, URZ, UR23, URZ, UP0, !UPT ;  /* 0x00000017ff1d7290 */ /* 0x000fe200087fe4ff */
[----:B------:R1:W1:Y:S01]  /*1bb0*/  SYNCS.PHASECHK.TRANS64.TRYWAIT P0, [UR8+0x20], R2 ;  /* 0x00002002ff0075a7 */ /* 0x0002620008001108 */
[----:B------:R-:W-:Y:S01]  /*1bc0*/  ULEA UR8, UR25, UR4, 0xf ;  /* 0x0000000419087291 */ /* 0x000fe2000f8e78ff */
[----:B------:R-:W-:Y:S01]  /*1bd0*/  UMOV UR26, 0x0 ;  /* 0x00000000001a7882 */ /* 0x000fe20000000000 */
[----:B------:R-:W-:-:S02]  /*1be0*/  UMOV UR27, 0x10000000 ;  /* 0x10000000001b7882 */ /* 0x000fc40000000000 */
[----:B------:R-:W-:Y:S01]  /*1bf0*/  UIADD3 UR8, UPT, UPT, UR8, 0xe400, URZ ;  /* 0x0000e40008087890 */ /* 0x000fe2000fffe0ff */
[----:B------:R-:W-:Y:S01]  /*1c00*/  UMOV UR19, UR35 ;  /* 0x0000002300137c82 */ /* 0x000fe20008000000 */
[----:B------:R-:W-:Y:S01]  /*1c10*/  UMOV UR20, UR36 ;  /* 0x0000002400147c82 */ /* 0x000fe20008000000 */
[----:B------:R-:W-:Y:S01]  /*1c20*/  UMOV UR12, UR36 ;  /* 0x00000024000c7c82 */ /* 0x000fe20008000000 */
[----:B------:R-:W-:Y:S01]  /*1c30*/  UMOV UR9, UR17 ;  /* 0x0000001100097c82 */ /* 0x000fe20008000000 */
[----:B------:R-:W-:Y:S01]  /*1c40*/  UMOV UR10, UR18 ;  /* 0x00000012000a7c82 */ /* 0x000fe20008000000 */
[----:B------:R1:W-:Y:S01]  /*1c50*/  UTMALDG.3D [UR16], [UR30], desc[UR26] ;  /* 0x00001a101e0075b4 */ /* 0x0003e20008011000 */
[----:B------:R-:W-:Y:S01]  /*1c60*/  UIADD3 UR24, UPT, UPT, UR24, 0x1, URZ ;  /* 0x0000000118187890 */ /* 0x000fe2000fffe0ff */
[----:B------:R-:W-:-:S03]  /*1c70*/  UMOV UR25, UR6 ;  /* 0x0000000600197c82 */ /* 0x000fc60008000000 */
[----:B------:R-:W-:Y:S01]  /*1c80*/  UISETP.NE.AND UP0, UPT, UR24, UR21, UPT ;  /* 0x000000151800728c */ /* 0x000fe2000bf05270 */
[----:B------:R1:W-:Y:S08]  /*1c90*/  UTMALDG.3D [UR8], [UR28], desc[UR26] ;  /* 0x00001a081c0075b4 */ /* 0x0003f00008011000 */
[----:B------:R-:W-:Y:S05]  /*1ca0*/  BRA.U UP0, `(.L_x_31) ;  /* 0xfffffffd005c7547 */ /* 0x000fea000b83ffff */
.L_x_26:
[C---:B-1----:R-:W-:Y:S01]  /*1cb0*/  LEA R2, R16.reuse, UR4, 0x3 ;  /* 0x0000000410027c11 */ /* 0x042fe2000f8e18ff */
[----:B------:R-:W-:Y:S01]  /*1cc0*/  NOP ;  /* 0x0000000000007918 */ /* 0x000fe20000000000 */
[----:B--2---:R-:W-:Y:S02]  /*1cd0*/  SHF.L.U32 R3, R13, 0x1f, RZ ;  /* 0x0000001f0d037819 */ /* 0x004fe400000006ff */
[----:B------:R-:W-:Y:S02]  /*1ce0*/  LEA R4, R16, UR4, 0x4 ;  /* 0x0000000410047c11 */ /* 0x000fe4000f8e20ff */
[----:B------:R-:W1:Y:S02]  /*1cf0*/  SYNCS.PHASECHK.TRANS64.TRYWAIT P0, [R2+URZ+0x90], R3 ;  /* 0x00009003020075a7 */ /* 0x000e6400080011ff */
[----:B-1----:R-:W-:Y:S05]  /*1d00*/  @!P0 BRA `(.L_x_32) ;  /* 0x0000007000fc8947 */ /* 0x002fea0003800000 */
.L_x_128:
[----:B------:R-:W2:Y:S01]  /*1d10*/  LDS.128 R4, [R4+0x120] ;  /* 0x0001200004047984 */ /* 0x000ea20000000c00 */
[----:B---3--:R-:W-:Y:S01]  /*1d20*/  ISETP.GE.AND P0, PT, R40, 0x1, PT ;  /* 0x000000012800780c */ /* 0x008fe20003f06270 */
[----:B-1----:R-:W-:Y:S01]  /*1d30*/  VIADD R2, R2, 0xa0 ;  /* 0x000000a002027836 */ /* 0x002fe20000000000 */
[----:B------:R-:W-:Y:S01]  /*1d40*/  @!PT LDS RZ, [RZ] ;  /* 0x00000000fffff984 */ /* 0x000fe20000000800 */
[----:B------:R-:W-:Y:S01]  /*1d50*/  @!PT LDS RZ, [RZ] ;  /* 0x00000000fffff984 */ /* 0x000fe20000000800 */
[----:B------:R-:W-:Y:S01]  /*1d60*/  @!PT LDS RZ, [RZ] ;  /* 0x00000000fffff984 */ /* 0x000fe20000000800 */
[----:B------:R-:W-:Y:S01]  /*1d70*/  @!PT LDS RZ, [RZ] ;  /* 0x00000000fffff984 */ /* 0x000fe20000000800 */
[----:B------:R1:W-:Y:S06]  /*1d80*/  MEMBAR.ALL.CTA ;  /* 0x0000000000007992 */ /* 0x0003ec0000008000 */
[----:B-1----:R-:W1:Y:S01]  /*1d90*/  FENCE.VIEW.ASYNC.S ;  /* 0x00000000000073c6 */ /* 0x002e620000000000 */
[----:B------:R-:W-:-:S04]  /*1da0*/  PRMT R2, RZ, 0x654, R2 ;  /* 0x00000654ff027816 */ /* 0x000fc80000000002 */
[----:B-1----:R1:W-:Y:S01]  /*1db0*/  SYNCS.ARRIVE.TRANS64.RED.A1T0 RZ, [R2+URZ], RZ ;  /* 0x000000ff02ff79a7 */ /* 0x0023e200081004ff */
[----:B--2---:R-:W-:-:S13]  /*1dc0*/  LOP3.LUT P2, RZ, R6, 0x1, RZ, 0xc0, !PT ;  /* 0x0000000106ff7812 */ /* 0x004fda000784c0ff */
[----:B------:R-:W-:Y:S01]  /*1dd0*/  @P2 SHF.R.U32.HI R3, RZ, 0x10, R5 ;  /* 0x00000010ff032819 */ /* 0x000fe20000011605 */
[----:B------:R-:W-:Y:S01]  /*1de0*/  VOTEU.ANY UP0, P2 ;  /* 0x0000000000ff7886 */ /* 0x000fe20001000100 */
[----:B------:R-:W-:Y:S02]  /*1df0*/  @P2 MOV R10, R4 ;  /* 0x00000004000a2202 */ /* 0x000fe40000000f00 */
[----:B------:R-:W-:Y:S02]  /*1e00*/  @P2 R2UR.BROADCAST UR8, R3 ;  /* 0x00000000030822ca */ /* 0x000fe400008e0000 */
[----:B------:R-:W-:-:S11]  /*1e10*/  @P2 LOP3.LUT R9, R5, 0xffff, RZ, 0xc0, !PT ;  /* 0x0000ffff05092812 */ /* 0x000fd600078ec0ff */
[----:B------:R-:W-:Y:S01]  /*1e20*/  @UP0 UMOV UR36, UR8 ;  /* 0x0000000800240c82 */ /* 0x000fe20008000000 */
[----:B-1----:R-:W-:Y:S05]  /*1e30*/  @!P0 BRA `(.L_x_33) ;  /* 0x0000000000b88947 */ /* 0x002fea0003800000 */
[----:B------:R-:W4:Y:S01]  /*1e40*/  LDC.64 R4, c[0x0][0xb18] ;  /* 0x0002c600ff047b82 */ /* 0x000f220000000a00 */
[----:B------:R-:W-:-:S07]  /*1e50*/  ISETP.NE.AND P3, PT, R40, 0x1, PT ;  /* 0x000000012800780c */ /* 0x000fce0003f65270 */
[----:B------:R-:W1:Y:S08]  /*1e60*/  LDC.64 R6, c[0x0][0xb10] ;  /* 0x0002c400ff067b82 */ /* 0x000e700000000a00 */
[----:B------:R-:W2:Y:S08]  /*1e70*/  LDC R14, c[0x0][0xb20] ;  /* 0x0002c800ff0e7b82 */ /* 0x000eb00000000800 */
[----:B------:R-:W3:Y:S01]  /*1e80*/  LDC R15, c[0x0][0xb0c] ;  /* 0x0002c300ff0f7b82 */ /* 0x000ee20000000800 */
[----:B----4-:R-:W-:Y:S01]  /*1e90*/  IMAD.HI.U32 R19, R0, R5, RZ ;  /* 0x0000000500137227 */ /* 0x010fe200078e00ff */
[----:B------:R-:W-:-:S03]  /*1ea0*/  ISETP.NE.AND P0, PT, R4, 0x1, PT ;  /* 0x000000010400780c */ /* 0x000fc60003f05270 */
[----:B------:R-:W-:-:S03]  /*1eb0*/  IMAD.HI.U32 R5, R9, R5, RZ ;  /* 0x0000000509057227 */ /* 0x000fc600078e00ff */
[----:B------:R-:W4:Y:S01]  /*1ec0*/  LDC.64 R2, c[0x0][0xb28] ;  /* 0x0002ca00ff027b82 */ /* 0x000f220000000a00 */
[----:B-1----:R-:W-:-:S04]  /*1ed0*/  IMAD.HI.U32 R20, R8, R6, RZ ;  /* 0x0000000608147227 */ /* 0x002fc800078e00ff */
[----:B------:R-:W-:Y:S01]  /*1ee0*/  IMAD.HI.U32 R21, R10, R6, RZ ;  /* 0x000000060a157227 */ /* 0x000fe200078e00ff */
[----:B------:R-:W-:Y:S02]  /*1ef0*/  SHF.R.U32.HI R20, RZ, R7, R20 ;  /* 0x00000007ff147219 */ /* 0x000fe40000011614 */
[-C--:B--2---:R-:W-:Y:S02]  /*1f00*/  SHF.R.U32.HI R19, RZ, R14.reuse, R19 ;  /* 0x0000000eff137219 */ /* 0x084fe40000011613 */
[----:B------:R-:W-:Y:S02]  /*1f10*/  SHF.R.U32.HI R5, RZ, R14, R5 ;  /* 0x0000000eff057219 */ /* 0x000fe40000011605 */
[----:B------:R-:W-:Y:S02]  /*1f20*/  SEL R19, R0, R19, !P0 ;  /* 0x0000001300137207 */ /* 0x000fe40004000000 */
[----:B------:R-:W-:Y:S02]  /*1f30*/  SHF.R.U32.HI R21, RZ, R7, R21 ;  /* 0x00000007ff157219 */ /* 0x000fe40000011615 */
[----:B---3--:R-:W-:-:S02]  /*1f40*/  ISETP.NE.AND P1, PT, R15, 0x1, PT ;  /* 0x000000010f00780c */ /* 0x008fc40003f25270 */
[----:B------:R-:W-:Y:S02]  /*1f50*/  SEL R5, R9, R5, !P0 ;  /* 0x0000000509057207 */ /* 0x000fe40004000000 */
[----:B------:R-:W-:Y:S02]  /*1f60*/  SEL R20, R8, R20, !P1 ;  /* 0x0000001408147207 */ /* 0x000fe40004800000 */
[----:B------:R-:W-:Y:S01]  /*1f70*/  SEL R21, R10, R21, !P1 ;  /* 0x000000150a157207 */ /* 0x000fe20004800000 */
[----:B----4-:R-:W-:-:S04]  /*1f80*/  IMAD.HI.U32 R18, R19, R2, RZ ;  /* 0x0000000213127227 */ /* 0x010fc800078e00ff */
        /* <DEDUP_REMOVED lines=10> */
[----:B------:R-:W-:-:S04]  /*2030*/  @!P0 IMAD.HI.U32 R7, R21, R2, RZ ;  /* 0x0000000215078227 */ /* 0x000fc800078e00ff */
[----:B------:R-:W-:Y:S01]  /*2040*/  IMAD.MOV R2, RZ, RZ, -R6 ;  /* 0x000000ffff027224 */ /* 0x000fe200078e0a06 */
[----:B------:R-:W-:Y:S02]  /*2050*/  @!P0 SHF.R.U32.HI R3, RZ, R3, R7 ;  /* 0x00000003ff038219 */ /* 0x000fe40000011607 */
[----:B------:R-:W-:Y:S01]  /*2060*/  IADD3 R7, PT, PT, -R5, RZ, RZ ;  /* 0x000000ff05077210 */ /* 0x000fe20007ffe1ff */
[----:B------:R-:W-:Y:S01]  /*2070*/  IMAD R2, R40, R2, R5 ;  /* 0x0000000228027224 */ /* 0x000fe200078e0205 */
        /* <DEDUP_REMOVED lines=10> */
.L_x_33:
[----:B------:R-:W1:Y:S02]  /*2120*/  LDCU UR8, c[0x0][0xb30] ;  /* 0x00016600ff0877ac */ /* 0x000e640008000800 */
[----:B-1----:R-:W-:-:S09]  /*2130*/  UISETP.NE.AND UP0, UPT, UR8, 0x1, UPT ;  /* 0x000000010800788c */ /* 0x002fd2000bf05270 */
[----:B------:R-:W-:Y:S05]  /*2140*/  BRA.U UP0, `(.L_x_34) ;  /* 0x0000000100407547 */ /* 0x000fea000b800000 */
[----:B------:R-:W1:Y:S08]  /*2150*/  LDC.64 R4, c[0x0][0xb10] ;  /* 0x0002c400ff047b82 */ /* 0x000e700000000a00 */
[----:B------:R-:W2:Y:S08]  /*2160*/  LDC.64 R2, c[0x0][0xb18] ;  /* 0x0002c600ff027b82 */ /* 0x000eb00000000a00 */
[----:B------:R-:W3:Y:S08]  /*2170*/  LDC R6, c[0x0][0xb20] ;  /* 0x0002c800ff067b82 */ /* 0x000ef00000000800 */
[----:B------:R-:W4:Y:S01]  /*2180*/  LDC R7, c[0x0][0xb0c] ;  /* 0x0002c300ff077b82 */ /* 0x000f220000000800 */
[----:B-1----:R-:W-:-:S05]  /*2190*/  IMAD.HI.U32 R4, R10, R4, RZ ;  /* 0x000000040a047227 */ /* 0x002fca00078e00ff */
[----:B------:R-:W-:Y:S01]  /*21a0*/  SHF.R.U32.HI R4, RZ, R5, R4 ;  /* 0x00000005ff047219 */ /* 0x000fe20000011604 */
[----:B--2---:R-:W-:Y:S01]  /*21b0*/  IMAD.HI.U32 R3, R9, R3, RZ ;  /* 0x0000000309037227 */ /* 0x004fe200078e00ff */
[----:B------:R-:W-:-:S04]  /*21c0*/  ISETP.NE.AND P0, PT, R2, 0x1, PT ;  /* 0x000000010200780c */ /* 0x000fc80003f05270 */
[----:B---3--:R-:W-:-:S04]  /*21d0*/  SHF.R.U32.HI R3, RZ, R6, R3 ;  /* 0x00000006ff037219 */ /* 0x008fc80000011603 */
[----:B------:R-:W-:Y:S02]  /*21e0*/  SEL R3, R9, R3, !P0 ;  /* 0x0000000309037207 */ /* 0x000fe40004000000 */
[----:B----4-:R-:W-:-:S04]  /*21f0*/  ISETP.NE.AND P1, PT, R7, 0x1, PT ;  /* 0x000000010700780c */ /* 0x010fc80003f25270 */
[----:B------:R-:W-:-:S05]  /*2200*/  SEL R4, R10, R4, !P1 ;  /* 0x000000040a047207 */ /* 0x000fca0004800000 */
[----:B------:R-:W-:Y:S02]  /*2210*/  IMAD.IADD R5, R3, 0x1, -R4 ;  /* 0x0000000103057824 */ /* 0x000fe400078e0a04 */
[----:B------:R-:W-:Y:S02]  /*2220*/  IMAD.IADD R3, R4, 0x1, -R3 ;  /* 0x0000000104037824 */ /* 0x000fe400078e0a03 */
[----:B------:R-:W-:Y:S02]  /*2230*/  IMAD R10, R5, R7, R10 ;  /* 0x00000007050a7224 */ /* 0x000fe400078e020a */
[----:B------:R-:W-:-:S07]  /*2240*/  IMAD R9, R3, R2, R9 ;  /* 0x0000000203097224 */ /* 0x000fce00078e0209 */
.L_x_34:
[----:B------:R-:W-:Y:S01]  /*2250*/  VIADD R16, R16, 0x1 ;  /* 0x0000000110107836 */ /* 0x000fe20000000000 */
[----:B------:R-:W-:Y:S01]  /*2260*/  PLOP3.LUT P1, PT, PT, PT, PT, 0x80, 0x8 ;  /* 0x000000000008781c */ /* 0x000fe20003f2f070 */
[----:B------:R-:W-:Y:S02]  /*2270*/  IMAD.IADD R15, R10, 0x1, R95 ;  /* 0x000000010a0f7824 */ /* 0x000fe400078e025f */
[----:B------:R-:W-:Y:S01]  /*2280*/  IMAD.IADD R14, R9, 0x1, R94 ;  /* 0x00000001090e7824 */ /* 0x000fe200078e025e */
[----:B------:R-:W-:-:S04]  /*2290*/  ISETP.NE.AND P0, PT, R16, 0x2, PT ;  /* 0x000000021000780c */ /* 0x000fc80003f05270 */
[----:B------:R-:W-:Y:S02]  /*22a0*/  SEL R2, RZ, 0x1, P0 ;  /* 0x00000001ff027807 */ /* 0x000fe40000000000 */
[----:B------:R-:W-:Y:S02]  /*22b0*/  SEL R16, R16, RZ, P0 ;  /* 0x000000ff10107207 */ /* 0x000fe40000000000 */
[----:B------:R-:W-:Y:S01]  /*22c0*/  LOP3.LUT R13, R13, R2, RZ, 0x3c, !PT ;  /* 0x000000020d0d7212 */ /* 0x000fe200078e3cff */
[----:B------:R-:W-:Y:S06]  /*22d0*/  @P2 BRA `(.L_x_35) ;  /* 0xfffffff000982947 */ /* 0x000fec000383ffff */
[----:B------:R-:W-:Y:S01]  /*22e0*/  UIADD3 UR4, UPT, UPT, UR4, 0x20, URZ ;  /* 0x0000002004047890 */ /* 0x000fe2000fffe0ff */
[----:B------:R-:W-:-:S03]  /*22f0*/  SHF.L.U32 R2, R17, 0x1f, RZ ;  /* 0x0000001f11027819 */ /* 0x000fc600000006ff */
[----:B------:R-:W-:-:S09]  /*2300*/  ULEA UR5, UR6, UR4, 0x3 ;  /* 0x0000000406057291 */ /* 0x000fd2000f8e18ff */
[----:B------:R-:W1:Y:S02]  /*2310*/  SYNCS.PHASECHK.TRANS64.TRYWAIT P0, [UR5], R2 ;  /* 0x00000002ff0075a7 */ /* 0x000e640008001105 */
[----:B-1----:R-:W-:Y:S05]  /*2320*/  @!P0 BRA `(.L_x_36) ;  /* 0x0000006c00888947 */ /* 0x002fea0003800000 */
.L_x_130:
[----:B------:R-:W-:-:S04]  /*2330*/  UIADD3 UR6, UPT, UPT, UR6, 0x1, URZ ;  /* 0x0000000106067890 */ /* 0x000fc8000fffe0ff */
[----:B------:R-:W-:-:S04]  /*2340*/  UISETP.NE.AND UP0, UPT, UR6, 0x4, UPT ;  /* 0x000000040600788c */ /* 0x000fc8000bf05270 */
[----:B------:R-:W-:Y:S02]  /*2350*/  USEL UR7, URZ, 0x1, UP0 ;  /* 0x00000001ff077887 */ /* 0x000fe40008000000 */
[----:B------:R-:W-:-:S04]  /*2360*/  USEL UR6, UR6, URZ, UP0 ;  /* 0x000000ff06067287 */ /* 0x000fc80008000000 */
[----:B------:R-:W-:Y:S01]  /*2370*/  ULEA UR5, UR6, UR4, 0x3 ;  /* 0x0000000406057291 */ /* 0x000fe2000f8e18ff */
[----:B-1----:R-:W-:-:S04]  /*2380*/  LOP3.LUT R2, R17, UR7, RZ, 0x3c, !PT ;  /* 0x0000000711027c12 */ /* 0x002fc8000f8e3cff */
[----:B------:R-:W-:-:S04]  /*2390*/  SHF.L.U32 R3, R2, 0x1f, RZ ;  /* 0x0000001f02037819 */ /* 0x000fc800000006ff */
[----:B------:R-:W1:Y:S02]  /*23a0*/  SYNCS.PHASECHK.TRANS64.TRYWAIT P0, [UR5], R3 ;  /* 0x00000003ff0075a7 */ /* 0x000e640008001105 */
[----:B-1----:R-:W-:Y:S05]  /*23b0*/  @!P0 BRA `(.L_x_37) ;  /* 0x0000006c007c8947 */ /* 0x002fea0003800000 */
.L_x_132:
[----:B------:R-:W-:-:S04]  /*23c0*/  UIADD3 UR6, UPT, UPT, UR6, 0x1, URZ ;  /* 0x0000000106067890 */ /* 0x000fc8000fffe0ff */
[----:B------:R-:W-:-:S04]  /*23d0*/  UISETP.NE.AND UP0, UPT, UR6, 0x4, UPT ;  /* 0x000000040600788c */ /* 0x000fc8000bf05270 */
[----:B------:R-:W-:Y:S02]  /*23e0*/  USEL UR7, URZ, 0x1, UP0 ;  /* 0x00000001ff077887 */ /* 0x000fe40008000000 */
[----:B------:R-:W-:-:S04]  /*23f0*/  USEL UR6, UR6, URZ, UP0 ;  /* 0x000000ff06067287 */ /* 0x000fc80008000000 */
[----:B------:R-:W-:Y:S01]  /*2400*/  ULEA UR5, UR6, UR4, 0x3 ;  /* 0x0000000406057291 */ /* 0x000fe2000f8e18ff */
[----:B------:R-:W-:-:S04]  /*2410*/  LOP3.LUT R2, R2, UR7, RZ, 0x3c, !PT ;  /* 0x0000000702027c12 */ /* 0x000fc8000f8e3cff */
[----:B-1----:R-:W-:-:S04]  /*2420*/  SHF.L.U32 R3, R2, 0x1f, RZ ;  /* 0x0000001f02037819 */ /* 0x002fc800000006ff */
[----:B------:R-:W1:Y:S02]  /*2430*/  SYNCS.PHASECHK.TRANS64.TRYWAIT P0, [UR5], R3 ;  /* 0x00000003ff0075a7 */ /* 0x000e640008001105 */
[----:B-1----:R-:W-:Y:S05]  /*2440*/  @!P0 BRA `(.L_x_38) ;  /* 0x0000006c00708947 */ /* 0x002fea0003800000 */
.L_x_134:
[----:B------:R-:W-:-:S04]  /*2450*/  UIADD3 UR6, UPT, UPT, UR6, 0x1, URZ ;  /* 0x0000000106067890 */ /* 0x000fc8000fffe0ff */
[----:B------:R-:W-:-:S04]  /*2460*/  UISETP.NE.AND UP0, UPT, UR6, 0x4, UPT ;  /* 0x000000040600788c */ /* 0x000fc8000bf05270 */
[----:B------:R-:W-:Y:S02]  /*2470*/  USEL UR5, URZ, 0x1, UP0 ;  /* 0x00000001ff057887 */ /* 0x000fe40008000000 */
[----:B------:R-:W-:-:S04]  /*2480*/  USEL UR6, UR6, URZ, UP0 ;  /* 0x000000ff06067287 */ /* 0x000fc80008000000 */
[----:B------:R-:W-:Y:S01]  /*2490*/  ULEA UR6, UR6, UR4, 0x3 ;  /* 0x0000000406067291 */ /* 0x000fe2000f8e18ff */
[----:B------:R-:W-:-:S04]  /*24a0*/  LOP3.LUT R2, R2, UR5, RZ, 0x3c, !PT ;  /* 0x0000000502027c12 */ /* 0x000fc8000f8e3cff */
[----:B------:R-:W-:Y:S01]  /*24b0*/  SHF.L.U32 R2, R2, 0x1f, RZ ;  /* 0x0000001f02027819 */ /* 0x000fe200000006ff */
[----:B-1--4-:R-:W-:-:S07]  /*24c0*/  IMAD.U32 R0, RZ, RZ, UR6 ;  /* 0x00000006ff007e24 */ /* 0x012fce000f8e00ff */
.L_x_39:
[----:B-1----:R1:W2:Y:S02]  /*24d0*/  SYNCS.PHASECHK.TRANS64.TRYWAIT P0, [R0+URZ], R2 ;  /* 0x00000002000075a7 */ /* 0x0022a400080011ff */
[----:B--2---:R-:W-:Y:S05]  /*24e0*/  @!P0 NANOSLEEP.SYNCS 0x989680 ;  /* 0x009896800000895d */ /* 0x004fea0003900000 */
[----:B------:R-:W2:Y:S02]  /*24f0*/  @!P0 SYNCS.PHASECHK.TRANS64 P0, [R0+URZ], R2 ;  /* 0x00000002000085a7 */ /* 0x000ea400080010ff */
[----:B--2---:R-:W-:Y:S05]  /*2500*/  @P0 EXIT ;  /* 0x000000000000094d */ /* 0x004fea0003800000 */
[----:B------:R-:W-:Y:S05]  /*2510*/  BRA `(.L_x_39) ;  /* 0xfffffffc00ec7947 */ /* 0x000fea000383ffff */
.L_x_17:
[----:B------:R-:W-:-:S04]  /*2520*/  UISETP.NE.AND UP1, UPT, UR37, URZ, UPT ;  /* 0x000000ff2500728c */ /* 0x000fc8000bf25270 */
[----:B------:R-:W-:-:S09]  /*2530*/  UISETP.NE.OR UP1, UPT, UR8, 0x1, UP1 ;  /* 0x000000010800788c */ /* 0x000fd20008f25670 */
[----:B------:R-:W-:Y:S05]  /*2540*/  BRA.U UP1, `(.L_x_40) ;  /* 0x0000000501487547 */ /* 0x000fea000b800000 */
[----:B------:R-:W-:Y:S01]  /*2550*/  ISETP.NE.AND P2, PT, R2, RZ, PT ;  /* 0x000000ff0200720c */ /* 0x000fe20003f45270 */
[----:B------:R-:W-:Y:S01]  /*2560*/  IMAD.MOV.U32 R12, RZ, RZ, 0x1 ;  /* 0x00000001ff0c7424 */ /* 0x000fe200078e00ff */
[----:B------:R-:W-:Y:S02]  /*2570*/  CS2R R10, SRZ ;  /* 0x00000000000a7805 */ /* 0x000fe4000001ff00 */
[----:B------:R-:W-:Y:S01]  /*2580*/  CS2R R8, SRZ ;  /* 0x0000000000087805 */ /* 0x000fe2000001ff00 */
[----:B------:R-:W-:Y:S01]  /*2590*/  UMOV UR4, 0x400 ;  /* 0x0000040000047882 */ /* 0x000fe20000000000 */
[----:B------:R-:W-:Y:S01]  /*25a0*/  UMOV UR6, URZ ;  /* 0x000000ff00067c82 */ /* 0x000fe20008000000 */
[----:B------:R-:W-:-:S12]  /*25b0*/  ULEA UR37, UR37, UR4, 0x18 ;  /* 0x0000000425257291 */ /* 0x000fd8000f8ec0ff */
.L_x_44:
[----:B------:R-:W-:Y:S02]  /*25c0*/  LEA R0, R8, UR37, 0x3 ;  /* 0x0000002508007c11 */ /* 0x000fe4000f8e18ff */
[----:B------:R-:W-:-:S03]  /*25d0*/  SHF.L.U32 R4, R9, 0x1f, RZ ;  /* 0x0000001f09047819 */ /* 0x000fc600000006ff */
[----:B------:R-:W-:Y:S01]  /*25e0*/  VIADD R5, R0, 0x100 ;  /* 0x0000010000057836 */ /* 0x000fe20000000000 */
[----:B------:R-:W1:Y:S02]  /*25f0*/  SYNCS.PHASECHK.TRANS64.TRYWAIT P0, [R0+URZ+0xf0], R4 ;  /* 0x0000f004000075a7 */ /* 0x000e6400080011ff */
[----:B-1----:R-:W-:Y:S05]  /*2600*/  @!P0 BRA `(.L_x_41) ;  /* 0x0000006c00188947 */ /* 0x002fea0003800000 */
.L_x_135:
[----:B------:R-:W-:Y:S01]  /*2610*/  ULEA UR5, UR6, UR37, 0x3 ;  /* 0x0000002506057291 */ /* 0x000fe2000f8e18ff */
[----:B-1----:R-:W-:Y:S01]  /*2620*/  PRMT R0, RZ, 0x654, R5 ;  /* 0x00000654ff007816 */ /* 0x002fe20000000005 */
[----:B------:R-:W-:Y:S01]  /*2630*/  @!P2 IMAD.MOV.U32 R4, RZ, RZ, 0x10 ;  /* 0x00000010ff04a424 */ /* 0x000fe200078e00ff */
[----:B------:R-:W-:Y:S01]  /*2640*/  SHF.L.U32 R5, R12, 0x1f, RZ ;  /* 0x0000001f0c057819 */ /* 0x000fe200000006ff */
[----:B------:R-:W-:Y:S01]  /*2650*/  UIADD3 UR4, UPT, UPT, UR5, 0x90, URZ ;  /* 0x0000009005047890 */ /* 0x000fe2000fffe0ff */
[----:B------:R1:W-:Y:S05]  /*2660*/  SYNCS.ARRIVE.TRANS64.RED.A1T0 RZ, [R0+URZ], RZ ;  /* 0x000000ff00ff79a7 */ /* 0x0003ea00081004ff */
[----:B------:R-:W-:Y:S01]  /*2670*/  IMAD.U32 R6, RZ, RZ, UR4 ;  /* 0x00000004ff067e24 */ /* 0x000fe2000f8e00ff */
[----:B------:R-:W2:Y:S04]  /*2680*/  SYNCS.PHASECHK.TRANS64.TRYWAIT P0, [UR5+0xa0], R5 ;  /* 0x0000a005ff0075a7 */ /* 0x000ea80008001105 */
[----:B------:R-:W-:Y:S01]  /*2690*/  PRMT R6, R2, 0x654, R6 ;  /* 0x0000065402067816 */ /* 0x000fe20000000006 */
[----:B-12---:R-:W-:Y:S06]  /*26a0*/  @!P0 BRA `(.L_x_42) ;  /* 0x0000006c00048947 */ /* 0x006fec0003800000 */
.L_x_137:
[----:B------:R-:W-:Y:S01]  /*26b0*/  ULEA UR4, UR6, UR37, 0x4 ;  /* 0x0000002506047291 */ /* 0x000fe2000f8e20ff */
[----:B------:R-:W-:Y:S01]  /*26c0*/  SEL R3, R6, R3, !P2 ;  /* 0x0000000306037207 */ /* 0x000fe20005000000 */
[----:B------:R-:W-:Y:S01]  /*26d0*/  UIADD3 UR5, UPT, UPT, UR5, 0x90, URZ ;  /* 0x0000009005057890 */ /* 0x000fe2000fffe0ff */
[----:B-1----:R-:W-:Y:S01]  /*26e0*/  LEA R0, R11, UR37, 0x3 ;  /* 0x000000250b007c11 */ /* 0x002fe2000f8e18ff */
[----:B------:R-:W-:Y:S01]  /*26f0*/  UIADD3 UR4, UPT, UPT, UR4, 0x120, URZ ;  /* 0x0000012004047890 */ /* 0x000fe2000fffe0ff */
[----:B------:R1:W-:Y:S01]  /*2700*/  @!P2 SYNCS.ARRIVE.TRANS64.RED RZ, [R3+URZ], R4 ;  /* 0x0000000403ffa9a7 */ /* 0x0003e200080004ff */
[----:B------:R-:W-:Y:S01]  /*2710*/  UIADD3 UR6, UPT, UPT, UR6, 0x1, URZ ;  /* 0x0000000106067890 */ /* 0x000fe2000fffe0ff */
[----:B------:R-:W-:-:S03]  /*2720*/  VIADD R8, R8, 0x1 ;  /* 0x0000000108087836 */ /* 0x000fc60000000000 */
[----:B------:R-:W-:Y:S02]  /*2730*/  UISETP.NE.AND UP0, UPT, UR6, 0x2, UPT ;  /* 0x000000020600788c */ /* 0x000fe4000bf05270 */
[----:B------:R-:W-:Y:S01]  /*2740*/  ISETP.NE.AND P0, PT, R8, 0x2, PT ;  /* 0x000000020800780c */ /* 0x000fe20003f05270 */
[----:B------:R-:W-:Y:S06]  /*2750*/  UGETNEXTWORKID.BROADCAST [UR4], [UR5] ;  /* 0x00000000040073ca */ /* 0x000fec0008000100 */
[----:B------:R-:W-:Y:S02]  /*2760*/  USEL UR4, URZ, 0x1, UP0 ;  /* 0x00000001ff047887 */ /* 0x000fe40008000000 */
[----:B------:R-:W-:-:S04]  /*2770*/  USEL UR6, UR6, URZ, UP0 ;  /* 0x000000ff06067287 */ /* 0x000fc80008000000 */
[----:B------:R-:W-:Y:S02]  /*2780*/  LOP3.LUT R12, R12, UR4, RZ, 0x3c, !PT ;  /* 0x000000040c0c7c12 */ /* 0x000fe4000f8e3cff */
[----:B-1----:R-:W-:-:S04]  /*2790*/  SHF.L.U32 R4, R10, 0x1f, RZ ;  /* 0x0000001f0a047819 */ /* 0x002fc800000006ff */
[----:B------:R-:W1:Y:S02]  /*27a0*/  SYNCS.PHASECHK.TRANS64.TRYWAIT P1, [R0+URZ+0x90], R4 ;  /* 0x00009004000075a7 */ /* 0x000e6400080211ff */
[----:B-1----:R-:W-:Y:S05]  /*27b0*/  @!P1 BRA `(.L_x_43) ;  /* 0x0000006800d89947 */ /* 0x002fea0003800000 */
.L_x_138:
[C---:B-1----:R-:W-:Y:S01]  /*27c0*/  LEA R4, R11.reuse, UR37, 0x4 ;  /* 0x000000250b047c11 */ /* 0x042fe2000f8e20ff */
[----:B------:R-:W-:Y:S01]  /*27d0*/  VIADD R0, R0, 0xa0 ;  /* 0x000000a000007836 */ /* 0x000fe20000000000 */
[----:B------:R-:W-:Y:S01]  /*27e0*/  SEL R8, R8, RZ, P0 ;  /* 0x000000ff08087207 */ /* 0x000fe20000000000 */
[----:B------:R-:W-:-:S03]  /*27f0*/  VIADD R11, R11, 0x1 ;  /* 0x000000010b0b7836 */ /* 0x000fc60000000000 */
[----:B------:R-:W1:Y:S01]  /*2800*/  LDS.128 R4, [R4+0x120] ;  /* 0x0001200004047984 */ /* 0x000e620000000c00 */
[----:B------:R-:W-:Y:S02]  /*2810*/  PRMT R0, RZ, 0x654, R0 ;  /* 0x00000654ff007816 */ /* 0x000fe40000000000 */
[C---:B------:R-:W-:Y:S01]  /*2820*/  ISETP.NE.AND P1, PT, R11.reuse, 0x2, PT ;  /* 0x000000020b00780c */ /* 0x040fe20003f25270 */
[----:B------:R-:W-:Y:S01]  /*2830*/  @!PT LDS RZ, [RZ] ;  /* 0x00000000fffff984 */ /* 0x000fe20000000800 */
[----:B------:R-:W-:Y:S01]  /*2840*/  @!PT LDS RZ, [RZ] ;  /* 0x00000000fffff984 */ /* 0x000fe20000000800 */
[----:B------:R-:W-:Y:S01]  /*2850*/  @!PT LDS RZ, [RZ] ;  /* 0x00000000fffff984 */ /* 0x000fe20000000800 */
[----:B------:R-:W-:Y:S01]  /*2860*/  @!PT LDS RZ, [RZ] ;  /* 0x00000000fffff984 */ /* 0x000fe20000000800 */
[----:B------:R2:W-:Y:S06]  /*2870*/  MEMBAR.ALL.CTA ;  /* 0x0000000000007992 */ /* 0x0005ec0000008000 */
[----:B--2---:R-:W2:Y:S01]  /*2880*/  FENCE.VIEW.ASYNC.S ;  /* 0x00000000000073c6 */ /* 0x004ea20000000000 */
[----:B------:R-:W-:Y:S01]  /*2890*/  SEL R11, R11, RZ, P1 ;  /* 0x000000ff0b0b7207 */ /* 0x000fe20000800000 */
[----:B--2---:R2:W-:Y:S01]  /*28a0*/  SYNCS.ARRIVE.TRANS64.RED.A1T0 RZ, [R0+URZ], RZ ;  /* 0x000000ff00ff79a7 */ /* 0x0045e200081004ff */
[----:B-1----:R-:W-:-:S02]  /*28b0*/  LOP3.LUT P3, RZ, R6, 0x1, RZ, 0xc0, !PT ;  /* 0x0000000106ff7812 */ /* 0x002fc4000786c0ff */
[----:B------:R-:W-:-:S04]  /*28c0*/  SEL R4, RZ, 0x1, P1 ;  /* 0x00000001ff047807 */ /* 0x000fc80000800000 */
[----:B------:R-:W-:Y:S02]  /*28d0*/  LOP3.LUT R10, R10, R4, RZ, 0x3c, !PT ;  /* 0x000000040a0a7212 */ /* 0x000fe400078e3cff */
[----:B--2---:R-:W-:-:S04]  /*28e0*/  SEL R0, RZ, 0x1, P0 ;  /* 0x00000001ff007807 */ /* 0x004fc80000000000 */
[----:B------:R-:W-:Y:S01]  /*28f0*/  LOP3.LUT R9, R9, R0, RZ, 0x3c, !PT ;  /* 0x0000000009097212 */ /* 0x000fe200078e3cff */
[----:B------:R-:W-:Y:S06]  /*2900*/  @P3 BRA `(.L_x_44) ;  /* 0xfffffffc002c3947 */ /* 0x000fec000383ffff */
[----:B------:R-:W-:Y:S01]  /*2910*/  ULEA UR5, UR6, UR37, 0x3 ;  /* 0x0000002506057291 */ /* 0x000fe2000f8e18ff */
[----:B------:R-:W-:-:S08]  /*2920*/  SHF.L.U32 R2, R12, 0x1f, RZ ;  /* 0x0000001f0c027819 */ /* 0x000fd000000006ff */
[----:B------:R-:W1:Y:S02]  /*2930*/  SYNCS.PHASECHK.TRANS64 P0, [UR5+0xa0], R2 ;  /* 0x0000a002ff0075a7 */ /* 0x000e640008001005 */
[----:B-1----:R-:W-:Y:S05]  /*2940*/  @P0 BRA `(.L_x_45) ;  /* 0x0000000000080947 */ /* 0x002fea0003800000 */
[----:B------:R-:W1:Y:S02]  /*2950*/  SYNCS.PHASECHK.TRANS64.TRYWAIT P0, [UR5+0xa0], R2 ;  /* 0x0000a002ff0075a7 */ /* 0x000e640008001105 */
[----:B-1----:R-:W-:Y:S05]  /*2960*/  @!P0 BRA `(.L_x_46) ;  /* 0x0000006800808947 */ /* 0x002fea0003800000 */
.L_x_45:
[----:B------:R-:W-:-:S04]  /*2970*/  UIADD3 UR4, UPT, UPT, UR6, 0x1, URZ ;  /* 0x0000000106047890 */ /* 0x000fc8000fffe0ff */
[----:B------:R-:W-:-:S04]  /*2980*/  UISETP.NE.AND UP0, UPT, UR4, 0x2, UPT ;  /* 0x000000020400788c */ /* 0x000fc8000bf05270 */
[----:B------:R-:W-:Y:S02]  /*2990*/  USEL UR7, URZ, 0x1, UP0 ;  /* 0x00000001ff077887 */ /* 0x000fe40008000000 */
[----:B------:R-:W-:-:S04]  /*29a0*/  USEL UR4, UR4, URZ, UP0 ;  /* 0x000000ff04047287 */ /* 0x000fc80008000000 */
[----:B------:R-:W-:Y:S01]  /*29b0*/  ULEA UR4, UR4, UR37, 0x3 ;  /* 0x0000002504047291 */ /* 0x000fe2000f8e18ff */
[----:B-1----:R-:W-:-:S04]  /*29c0*/  LOP3.LUT R2, R12, UR7, RZ, 0x3c, !PT ;  /* 0x000000070c027c12 */ /* 0x002fc8000f8e3cff */
[----:B------:R-:W-:-:S04]  /*29d0*/  SHF.L.U32 R0, R2, 0x1f, RZ ;  /* 0x0000001f02007819 */ /* 0x000fc800000006ff */
[----:B------:R-:W1:Y:S02]  /*29e0*/  SYNCS.PHASECHK.TRANS64 P0, [UR4+0xa0], R0 ;  /* 0x0000a000ff0075a7 */ /* 0x000e640008001004 */
[----:B-1----:R-:W-:Y:S05]  /*29f0*/  @P0 EXIT ;  /* 0x000000000000094d */ /* 0x002fea0003800000 */
[----:B------:R-:W-:Y:S02]  /*2a00*/  SHF.L.U32 R2, R2, 0x1f, RZ ;  /* 0x0000001f02027819 */ /* 0x000fe400000006ff */
[----:B------:R-:W-:-:S07]  /*2a10*/  MOV R0, UR4 ;  /* 0x0000000400007c02 */ /* 0x000fce0008000f00 */
.L_x_47:
[----:B-1----:R1:W2:Y:S02]  /*2a20*/  SYNCS.PHASECHK.TRANS64.TRYWAIT P0, [R0+URZ+0xa0], R2 ;  /* 0x0000a002000075a7 */ /* 0x0022a400080011ff */
[----:B--2---:R-:W-:Y:S05]  /*2a30*/  @!P0 NANOSLEEP.SYNCS 0x989680 ;  /* 0x009896800000895d */ /* 0x004fea0003900000 */
[----:B------:R-:W2:Y:S02]  /*2a40*/  @!P0 SYNCS.PHASECHK.TRANS64 P0, [R0+URZ+0xa0], R2 ;  /* 0x0000a002000085a7 */ /* 0x000ea400080010ff */
[----:B--2---:R-:W-:Y:S05]  /*2a50*/  @P0 EXIT ;  /* 0x000000000000094d */ /* 0x004fea0003800000 */
[----:B------:R-:W-:Y:S05]  /*2a60*/  BRA `(.L_x_47) ;  /* 0xfffffffc00ec7947 */ /* 0x000fea000383ffff */
.L_x_40:
[----:B------:R-:W-:-:S09]  /*2a70*/  UISETP.NE.AND UP1, UPT, UR8, URZ, UPT ;  /* 0x000000ff0800728c */ /* 0x000fd2000bf25270 */
[----:B------:R-:W-:Y:S05]  /*2a80*/  BRA.U UP1, `(.L_x_48) ;  /* 0x0000000d01cc7547 */ /* 0x000fea000b800000 */
[----:B------:R-:W-:Y:S01]  /*2a90*/  UMOV UR4, 0x40 ;  /* 0x0000004000047882 */ /* 0x000fe20000000000 */
[----:B------:R-:W-:Y:S01]  /*2aa0*/  NOP ;  /* 0x0000000000007918 */ /* 0x000fe20000000000 */
[----:B------:R-:W-:Y:S01]  /*2ab0*/  ULEA UR4, UR37, UR4, 0x18 ;  /* 0x0000000425047291 */ /* 0x000fe2000f8ec0ff */
[----:B------:R-:W-:Y:S02]  /*2ac0*/  UMOV UR5, 0x400 ;  /* 0x0000040000057882 */ /* 0x000fe40000000000 */
[----:B------:R-:W-:-:S06]  /*2ad0*/  ULEA UR37, UR37, UR5, 0x18 ;  /* 0x0000000525257291 */ /* 0x000fcc000f8ec0ff */
[----:B------:R-:W1:Y:S02]  /*2ae0*/  LDS.U8 R0, [UR4+0x1c] ;  /* 0x00001c04ff007984 */ /* 0x000e640008000000 */
[----:B-1----:R-:W-:-:S13]  /*2af0*/  ISETP.NE.AND P0, PT, R0, RZ, PT ;  /* 0x000000ff0000720c */ /* 0x002fda0003f05270 */
[----:B------:R-:W-:Y:S05]  /*2b00*/  @P0 BRA `(.L_x_49) ;  /* 0x0000000000580947 */ /* 0x000fea0003800000 */
[----:B------:R-:W-:-:S13]  /*2b10*/  ELECT P0, URZ, PT ;  /* 0x0000000000ff782f */ /* 0x000fda0003800000 */
[----:B------:R-:W-:Y:S05]  /*2b20*/  @!P0 BRA `(.L_x_50) ;  /* 0x0000000000608947 */ /* 0x000fea0003800000 */
[----:B------:R-:W-:Y:S01]  /*2b30*/  UMOV UR5, 0x10 ;  /* 0x0000001000057882 */ /* 0x000fe20000000000 */
[----:B------:R-:W-:Y:S01]  /*2b40*/  HFMA2 R0, -RZ, RZ, 0, 5.9604644775390625e-08 ;  /* 0x00000001ff007431 */ /* 0x000fe200000001ff */
[----:B------:R-:W-:-:S03]  /*2b50*/  MOV R2, 0xffff ;  /* 0x0000ffff00027802 */ /* 0x000fc60000000f00 */
[----:B------:R-:W-:Y:S04]  /*2b60*/  DEPBAR.LE SB1, 0x36 ;  /* 0x00009d800000791a */ /* 0x000fe80000000000 */
[----:B------:R-:W1:Y:S02]  /*2b70*/  UTCATOMSWS.FIND_AND_SET.ALIGN UP0, UR5, UR5 ;  /* 0x00000005000575e3 */ /* 0x000e640008000800 */
[----:B-1----:R-:W-:Y:S01]  /*2b80*/  MOV R3, UR5 ;  /* 0x0000000500037c02 */ /* 0x002fe20008000f00 */
[----:B------:R-:W-:Y:S06]  /*2b90*/  BRA.U UP0, `(.L_x_51) ;  /* 0x0000000100187547 */ /* 0x000fec000b800000 */
.L_x_52:
[----:B------:R-:W-:Y:S05]  /*2ba0*/  NANOSLEEP 0x64 ;  /* 0x000000640000795d */ /* 0x000fea0003800000 */
[----:B------:R-:W-:-:S05]  /*2bb0*/  UMOV UR5, 0x10 ;  /* 0x0000001000057882 */ /* 0x000fca0000000000 */
[----:B------:R-:W-:Y:S04]  /*2bc0*/  DEPBAR.LE SB1, 0x36 ;  /* 0x00009d800000791a */ /* 0x000fe80000000000 */
[----:B------:R-:W1:Y:S02]  /*2bd0*/  UTCATOMSWS.FIND_AND_SET.ALIGN UP0, UR5, UR5 ;  /* 0x00000005000575e3 */ /* 0x000e640008000800 */
[----:B-1----:R-:W-:Y:S01]  /*2be0*/  MOV R3, UR5 ;  /* 0x0000000500037c02 */ /* 0x002fe20008000f00 */
[----:B------:R-:W-:Y:S05]  /*2bf0*/  BRA.U !UP0, `(.L_x_52) ;  /* 0xfffffffd08e87547 */ /* 0x000fea000b83ffff */
.L_x_51:
[-C--:B------:R-:W-:Y:S02]  /*2c00*/  SHF.L.U32 R2, R2, R3.reuse, RZ ;  /* 0x0000000302027219 */ /* 0x080fe400000006ff */
[----:B------:R-:W-:Y:S01]  /*2c10*/  SHF.L.U32 R0, R0, R3, RZ ;  /* 0x0000000300007219 */ /* 0x000fe200000006ff */
[----:B------:R-:W-:Y:S02]  /*2c20*/  IMAD.SHL.U32 R3, R3, 0x20, RZ ;  /* 0x0000002003037824 */ /* 0x000fe400078e00ff */
[----:B------:R1:W-:Y:S04]  /*2c30*/  ATOMS.OR RZ, [UR4+0x14], R2 ;  /* 0x00001402ffff798c */ /* 0x0003e8000b000004 */
[----:B------:R1:W-:Y:S04]  /*2c40*/  ATOMS.OR RZ, [UR4+0x18], R0 ;  /* 0x00001800ffff798c */ /* 0x0003e8000b000004 */
[----:B------:R1:W-:Y:S01]  /*2c50*/  STS [UR37+0x140], R3 ;  /* 0x00014003ff007988 */ /* 0x0003e20008000825 */
[----:B------:R-:W-:Y:S05]  /*2c60*/  BRA `(.L_x_50) ;  /* 0x0000000000107947 */ /* 0x000fea0003800000 */
.L_x_49:
[----:B------:R-:W-:Y:S02]  /*2c70*/  MOV R0, 0xffffffff ;  /* 0xffffffff00007802 */ /* 0x000fe40000000f00 */
[----:B------:R-:W-:-:S03]  /*2c80*/  MOV R2, 0x2cb0 ;  /* 0x00002cb000027802 */ /* 0x000fc60000000f00 */
[----:B------:R1:W-:Y:S04]  /*2c90*/  STS [UR37+0x140], R0 ;  /* 0x00014000ff007988 */ /* 0x0003e80008000825 */
[----:B-1-3-5:R-:W-:Y:S05]  /*2ca0*/  CALL.REL.NOINC `($__internal_1_$__cuda_sm10x_tcgen05_guardrail_trap_phase_invalid_during_alloc) ;  /* 0x0000006c00c47944 */ /* 0x02afea0003c00000 */
.L_x_50:
[----:B------:R-:W-:Y:S05]  /*2cb0*/  WARPSYNC.ALL ;  /* 0x0000000000007948 */ /* 0x000fea0003800000 */
[----:B------:R-:W2:Y:S01]  /*2cc0*/  S2UR UR5, SR_CgaCtaId ;  /* 0x00000000000579c3 */ /* 0x000ea20000008800 */
[----:B------:R-:W-:Y:S01]  /*2cd0*/  UMOV UR4, 0x400 ;  /* 0x0000040000047882 */ /* 0x000fe20000000000 */
[----:B------:R-:W-:-:S06]  /*2ce0*/  NOP ;  /* 0x0000000000007918 */ /* 0x000fcc0000000000 */
[----:B------:R-:W-:Y:S06]  /*2cf0*/  BAR.ARV 0x6, 0xa0 ;  /* 0x0182800000007b1d */ /* 0x000fec0000002000 */
[----:B------:R-:W4:Y:S01]  /*2d00*/  LDCU UR7, c[0x0][0x38c] ;  /* 0x00007180ff0777ac */ /* 0x000f220008000800 */
[----:B------:R-:W-:Y:S01]  /*2d10*/  IMAD.MOV.U32 R11, RZ, RZ, 0x1 ;  /* 0x00000001ff0b7424 */ /* 0x000fe200078e00ff */
[----:B------:R-:W-:Y:S01]  /*2d20*/  CS2R R8, SRZ ;  /* 0x0000000000087805 */ /* 0x000fe2000001ff00 */
[----:B------:R-:W-:Y:S01]  /*2d30*/  IMAD.MOV.U32 R10, RZ, RZ, RZ ;  /* 0x000000ffff0a7224 */ /* 0x000fe200078e00ff */
[----:B------:R-:W3:Y:S01]  /*2d40*/  LDCU UR6, c[0x0][0x38c] ;  /* 0x00007180ff0677ac */ /* 0x000ee20008000800 */
[----:B------:R-:W-:Y:S01]  /*2d50*/  UMOV UR15, URZ ;  /* 0x000000ff000f7c82 */ /* 0x000fe20008000000 */
[----:B------:R-:W-:Y:S01]  /*2d60*/  UMOV UR14, URZ ;  /* 0x000000ff000e7c82 */ /* 0x000fe20008000000 */
[----:B--2---:R-:W-:Y:S01]  /*2d70*/  ULEA UR5, UR5, UR4, 0x18 ;  /* 0x0000000405057291 */ /* 0x004fe2000f8ec0ff */
[----:B------:R-:W-:Y:S01]  /*2d80*/  UMOV UR24, 0x0 ;  /* 0x0000000000187882 */ /* 0x000fe20000000000 */
[----:B------:R-:W-:-:S02]  /*2d90*/  UMOV UR25, 0x4400490 ;  /* 0x0440049000197882 */ /* 0x000fc40000000000 */
[----:B------:R-:W-:Y:S02]  /*2da0*/  UIADD3 UR10, UPT, UPT, UR5, 0x6400, URZ ;  /* 0x00006400050a7890 */ /* 0x000fe4000fffe0ff */
[----:B------:R-:W-:Y:S02]  /*2db0*/  UIADD3 UR11, UPT, UPT, UR5, 0xe400, URZ ;  /* 0x0000e400050b7890 */ /* 0x000fe4000fffe0ff */
[----:B----4-:R-:W-:Y:S01]  /*2dc0*/  UIADD3 UR7, UPT, UPT, UR7, 0x7f, URZ ;  /* 0x0000007f07077890 */ /* 0x010fe2000fffe0ff */
[----:B-1----:R-:W1:Y:S01]  /*2dd0*/  LDS R0, [UR5+0x140] ;  /* 0x00014005ff007984 */ /* 0x002e620008000800 */
[----:B------:R-:W-:Y:S02]  /*2de0*/  USHF.R.U32.HI UR10, URZ, 0x4, UR10 ;  /* 0x00000004ff0a7899 */ /* 0x000fe4000801160a */
[----:B------:R-:W-:Y:S02]  /*2df0*/  USHF.R.S32.HI UR4, URZ, 0x1f, UR7 ;  /* 0x0000001fff047899 */ /* 0x000fe40008011407 */
[----:B------:R-:W-:-:S02]  /*2e00*/  USHF.R.U32.HI UR11, URZ, 0x4, UR11 ;  /* 0x00000004ff0b7899 */ /* 0x000fc4000801160b */
[----:B------:R-:W-:Y:S02]  /*2e10*/  ULEA.HI UR4, UR4, UR7, URZ, 0x7 ;  /* 0x0000000704047291 */ /* 0x000fe4000f8f38ff */
[----:B------:R-:W-:Y:S02]  /*2e20*/  ULOP3.LUT UR10, UR10, 0x3fff, URZ, 0xc0, !UPT ;  /* 0x00003fff0a0a7892 */ /* 0x000fe4000f8ec0ff */
[----:B------:R-:W-:Y:S02]  /*2e30*/  USHF.R.S32.HI UR4, URZ, 0x7, UR4 ;  /* 0x00000007ff047899 */ /* 0x000fe40008011404 */
[----:B------:R-:W-:Y:S02]  /*2e40*/  ULOP3.LUT UR11, UR11, 0x3fff, URZ, 0xc0, !UPT ;  /* 0x00003fff0b0b7892 */ /* 0x000fe4000f8ec0ff */
[----:B------:R-:W-:Y:S01]  /*2e50*/  UISETP.LT.AND UP0, UPT, UR4, 0x1, UPT ;  /* 0x000000010400788c */ /* 0x000fe2000bf01270 */
[----:B------:R-:W-:Y:S01]  /*2e60*/  UMOV UR22, 0x0 ;  /* 0x0000000000167882 */ /* 0x000fe20000000000 */
[----:B------:R-:W-:-:S02]  /*2e70*/  UMOV UR23, 0x4400490 ;  /* 0x0440049000177882 */ /* 0x000fc40000000000 */
[----:B------:R-:W-:Y:S02]  /*2e80*/  USEL UR9, UR4, 0x1, !UP0 ;  /* 0x0000000104097887 */ /* 0x000fe4000c000000 */
[----:B------:R-:W-:Y:S02]  /*2e90*/  ULOP3.LUT UR10, UR10, 0x10000, URZ, 0xfc, !UPT ;  /* 0x000100000a0a7892 */ /* 0x000fe4000f8efcff */
[----:B------:R-:W-:Y:S02]  /*2ea0*/  ULOP3.LUT UR11, UR11, 0x10000, URZ, 0xfc, !UPT ;  /* 0x000100000b0b7892 */ /* 0x000fe4000f8efcff */
[----:B------:R-:W-:Y:S02]  /*2eb0*/  UIADD3 UR9, UPT, UPT, -UR9, URZ, URZ ;  /* 0x000000ff09097290 */ /* 0x000fe4000fffe1ff */
[----:B---3--:R-:W-:Y:S01]  /*2ec0*/  UISETP.GE.AND UP3, UPT, UR6, 0x1, UPT ;  /* 0x000000010600788c */ /* 0x008fe2000bf66270 */
[----:B------:R-:W-:Y:S01]  /*2ed0*/  UMOV UR20, 0x0 ;  /* 0x0000000000147882 */ /* 0x000fe20000000000 */
[----:B------:R-:W-:Y:S01]  /*2ee0*/  UMOV UR21, 0x4400490 ;  /* 0x0440049000157882 */ /* 0x000fe20000000000 */
[----:B------:R-:W-:Y:S01]  /*2ef0*/  UMOV UR18, 0x0 ;  /* 0x0000000000127882 */ /* 0x000fe20000000000 */
[----:B------:R-:W-:Y:S01]  /*2f00*/  UMOV UR19, 0x4400490 ;  /* 0x0440049000137882 */ /* 0x000fe20000000000 */
[----:B-1----:R-:W-:-:S15]  /*2f10*/  R2UR UR16, R0 ;  /* 0x00000000001072ca */ /* 0x002fde00000e0000 */
.L_x_59:
[----:B------:R-:W-:Y:S02]  /*2f20*/  LEA R0, R10, UR5, 0x3 ;  /* 0x000000050a007c11 */ /* 0x000fe4000f8e18ff */
[----:B------:R-:W-:Y:S02]  /*2f30*/  SHF.L.U32 R2, R9, 0x1f, RZ ;  /* 0x0000001f09027819 */ /* 0x000fe400000006ff */
[----:B------:R-:W-:Y:S01]  /*2f40*/  PLOP3.LUT P0, PT, PT, PT, UP3, 0x80, 0x8 ;  /* 0x000000000008781c */ /* 0x000fe20003f0f038 */
[----:B------:R-:W-:Y:S01]  /*2f50*/  VIADD R3, R0, 0xa0 ;  /* 0x000000a000037836 */ /* 0x000fe20000000000 */
[----:B-1----:R-:W1:Y:S02]  /*2f60*/  SYNCS.PHASECHK.TRANS64.TRYWAIT P1, [R0+URZ+0x90], R2 ;  /* 0x00009002000075a7 */ /* 0x002e6400080211ff */
[----:B-1-3--:R-:W-:Y:S09]  /*2f70*/  @!P1 BRA `(.L_x_53) ;  /* 0x0000006400149947 */ /* 0x00aff20003800000 */
.L_x_140:
[----:B------:R-:W-:Y:S01]  /*2f80*/  LEA R4, R10, UR5, 0x4 ;  /* 0x000000050a047c11 */ /* 0x000fe2000f8e20ff */
[----:B------:R-:W-:Y:S01]  /*2f90*/  @UP3 ULEA UR6, UR14, UR5, 0x3 ;  /* 0x000000050e063291 */ /* 0x000fe2000f8e18ff */
[----:B------:R-:W-:Y:S01]  /*2fa0*/  PLOP3.LUT P2, PT, PT, PT, PT, 0x80, 0x8 ;  /* 0x000000000008781c */ /* 0x000fe20003f4f070 */
[----:B------:R-:W-:Y:S01]  /*2fb0*/  ULEA UR7, UR15, UR5, 0x3 ;  /* 0x000000050f077291 */ /* 0x000fe2000f8e18ff */
[----:B------:R-:W-:Y:S02]  /*2fc0*/  PRMT R3, RZ, 0x654, R3 ;  /* 0x00000654ff037816 */ /* 0x000fe40000000003 */
[----:B------:R-:W2:Y:S01]  /*2fd0*/  LDS.128 R4, [R4+0x120] ;  /* 0x0001200004047984 */ /* 0x000ea20000000c00 */
[----:B-1----:R-:W-:Y:S02]  /*2fe0*/  @P0 SHF.L.U32 R2, R8, 0x1f, RZ ;  /* 0x0000001f08020819 */ /* 0x002fe400000006ff */
[----:B------:R-:W-:Y:S01]  /*2ff0*/  SHF.L.U32 R0, R11, 0x1f, RZ ;  /* 0x0000001f0b007819 */ /* 0x000fe200000006ff */
[----:B------:R-:W-:Y:S01]  /*3000*/  @!PT LDS RZ, [RZ] ;  /* 0x00000000fffff984 */ /* 0x000fe20000000800 */
[----:B------:R-:W-:Y:S01]  /*3010*/  @!PT LDS RZ, [RZ] ;  /* 0x00000000fffff984 */ /* 0x000fe20000000800 */
[----:B------:R-:W-:Y:S01]  /*3020*/  @!PT LDS RZ, [RZ] ;  /* 0x00000000fffff984 */ /* 0x000fe20000000800 */
[----:B------:R-:W-:Y:S01]  /*3030*/  @!PT LDS RZ, [RZ] ;  /* 0x00000000fffff984 */ /* 0x000fe20000000800 */
[----:B------:R1:W-:Y:S06]  /*3040*/  MEMBAR.ALL.CTA ;  /* 0x0000000000007992 */ /* 0x0003ec0000008000 */
[----:B-1----:R-:W1:Y:S02]  /*3050*/  FENCE.VIEW.ASYNC.S ;  /* 0x00000000000073c6 */ /* 0x002e640000000000 */
[----:B-1----:R1:W-:Y:S01]  /*3060*/  SYNCS.ARRIVE.TRANS64.RED.A1T0 RZ, [R3+URZ], RZ ;  /* 0x000000ff03ff79a7 */ /* 0x0023e200081004ff */
[----:B------:R1:W3:Y:S01]  /*3070*/  @P0 SYNCS.PHASECHK.TRANS64.TRYWAIT P2, [UR6], R2 ;  /* 0x00000002ff0005a7 */ /* 0x0002e20008041106 */
[----:B------:R-:W-:Y:S01]  /*3080*/  ULEA.HI UR6, UR15, UR15, URZ, 0x1 ;  /* 0x0000000f0f067291 */ /* 0x000fe2000f8f08ff */
[----:B--2---:R-:W-:-:S03]  /*3090*/  LOP3.LUT P1, RZ, R6, 0x1, RZ, 0xc0, !PT ;  /* 0x0000000106ff7812 */ /* 0x004fc6000782c0ff */
[----:B------:R-:W-:Y:S02]  /*30a0*/  USHF.L.U32 UR8, UR6, 0x7, URZ ;  /* 0x0000000706087899 */ /* 0x000fe400080006ff */
[----:B------:R-:W-:Y:S02]  /*30b0*/  ULOP3.LUT UR6, UR6, 0xffe, URZ, 0xc0, !UPT ;  /* 0x00000ffe06067892 */ /* 0x000fe4000f8ec0ff */
[----:B------:R-:W-:Y:S02]  /*30c0*/  ULOP3.LUT UR8, UR8, 0xffffff00, URZ, 0xc0, !UPT ;  /* 0xffffff0008087892 */ /* 0x000fe4000f8ec0ff */
[----:B------:R-:W-:Y:S02]  /*30d0*/  UIADD3 UR6, UPT, UPT, -UR6, UR15, URZ ;  /* 0x0000000f06067290 */ /* 0x000fe4000fffe1ff */
[----:B------:R-:W-:Y:S01]  /*30e0*/  UIADD3 UR8, UPT, UPT, UR16, UR8, URZ ;  /* 0x0000000810087290 */ /* 0x000fe2000fffe0ff */
[----:B------:R-:W2:Y:S03]  /*30f0*/  SYNCS.PHASECHK.TRANS64.TRYWAIT P0, [UR7+0xd0], R0 ;  /* 0x0000d000ff0075a7 */ /* 0x000ea60008001107 */
[----:B------:R-:W-:Y:S01]  /*3100*/  ULEA UR8, UR6, UR8, 0x14 ;  /* 0x0000000806087291 */ /* 0x000fe2000f8ea0ff */
[----:B-123--:R-:W-:Y:S11]  /*3110*/  @!P0 BRA `(.L_x_54) ;  /* 0x0000006000c08947 */ /* 0x00eff60003800000 */
.L_x_142:
[----:B------:R-:W-:Y:S01]  /*3120*/  IADD3 R10, PT, PT, R10, 0x1, RZ ;  /* 0x000000010a0a7810 */ /* 0x000fe20007ffe0ff */
[----:B------:R-:W-:Y:S06]  /*3130*/  BRA.U !UP3, `(.L_x_55) ;  /* 0x000000010bc07547 */ /* 0x000fec000b800000 */
[----:B------:R-:W-:Y:S01]  /*3140*/  UPLOP3.LUT UP4, UPT, UPT, UPT, UPT, 0x40, 0x4 ;  /* 0x000000000004789c */ /* 0x000fe20003f8e870 */
[----:B------:R-:W-:Y:S01]  /*3150*/  UMOV UR13, UR9 ;  /* 0x00000009000d7c82 */ /* 0x000fe20008000000 */
[----:B------:R-:W-:Y:S01]  /*3160*/  UMOV UR12, UR4 ;  /* 0x00000004000c7c82 */ /* 0x000fe20008000000 */
[----:B------:R-:W-:-:S08]  /*3170*/  UMOV UR17, UR14 ;  /* 0x0000000e00117c82 */ /* 0x000fd00008000000 */
.L_x_58:
[----:B------:R-:W-:Y:S02]  /*3180*/  UIADD3 UR13, UPT, UPT, UR13, 0x1, URZ ;  /* 0x000000010d0d7890 */ /* 0x000fe4000fffe0ff */
[----:B--2---:R-:W-:Y:S02]  /*3190*/  ULEA UR6, UR17, UR5, 0x3 ;  /* 0x0000000511067291 */ /* 0x004fe4000f8e18ff */
[----:B------:R-:W-:Y:S01]  /*31a0*/  UISETP.NE.AND UP0, UPT, UR13, URZ, UPT ;  /* 0x000000ff0d00728c */ /* 0x000fe2000bf05270 */
[----:B---3--:R-:W-:Y:S10]  /*31b0*/  @P2 BRA `(.L_x_56) ;  /* 0x00000000000c2947 */ /* 0x008ff40003800000 */
[----:B-1----:R-:W-:Y:S04]  /*31c0*/  SHF.L.U32 R2, R8, 0x1f, RZ ;  /* 0x0000001f08027819 */ /* 0x002fe800000006ff */
[----:B------:R-:W1:Y:S02]  /*31d0*/  SYNCS.PHASECHK.TRANS64.TRYWAIT P0, [UR6], R2 ;  /* 0x00000002ff0075a7 */ /* 0x000e640008001106 */
[----:B-1----:R-:W-:Y:S05]  /*31e0*/  @!P0 BRA `(.L_x_57) ;  /* 0x0000006000a48947 */ /* 0x002fea0003800000 */
.L_x_56:
[----:B------:R-:W-:Y:S01]  /*31f0*/  UISETP.NE.AND UP1, UPT, UR12, 0x1, UPT ;  /* 0x000000010c00788c */ /* 0x000fe2000bf25270 */
[----:B------:R-:W-:Y:S01]  /*3200*/  PLOP3.LUT P2, PT, PT, PT, PT, 0x80, 0x8 ;  /* 0x000000000008781c */ /* 0x000fe20003f4f070 */
[----:B------:R-:W-:Y:S02]  /*3210*/  UIADD3 UR14, UPT, UPT, UR17, 0x1, URZ ;  /* 0x00000001110e7890 */ /* 0x000fe4000fffe0ff */
[----:B------:R-:W-:Y:S02]  /*3220*/  ULEA UR28, UR17, UR11, 0xb ;  /* 0x0000000b111c7291 */ /* 0x000fe4000f8e58ff */
[----:B------:R-:W-:Y:S01]  /*3230*/  UISETP.NE.AND UP2, UPT, UR14, 0x4, UPT ;  /* 0x000000040e00788c */ /* 0x000fe2000bf45270 */
[----:B------:R-:W-:Y:S01]  /*3240*/  PLOP3.LUT P0, PT, PT, PT, UP1, 0x80, 0x8 ;  /* 0x000000000008781c */ /* 0x000fe20003f0f018 */
[----:B------:R-:W-:Y:S02]  /*3250*/  UIADD3 UR40, UPT, UPT, UR28, 0x2, URZ ;  /* 0x000000021c287890 */ /* 0x000fe4000fffe0ff */
[----:B------:R-:W-:Y:S02]  /*3260*/  USEL UR27, URZ, 0x1, UP2 ;  /* 0x00000001ff1b7887 */ /* 0x000fe40009000000 */
[----:B------:R-:W-:Y:S02]  /*3270*/  USEL UR14, UR14, URZ, UP2 ;  /* 0x000000ff0e0e7287 */ /* 0x000fe40009000000 */
[----:B------:R-:W-:Y:S02]  /*3280*/  UIADD3 UR36, UPT, UPT, UR28, 0x4, URZ ;  /* 0x000000041c247890 */ /* 0x000fe4000fffe0ff */
[----:B------:R-:W-:Y:S01]  /*3290*/  @UP1 ULEA UR26, UR14, UR5, 0x3 ;  /* 0x000000050e1a1291 */ /* 0x000fe2000f8e18ff */
[----:B------:R-:W-:Y:S01]  /*32a0*/  LOP3.LUT R8, R8, UR27, RZ, 0x3c, !PT ;  /* 0x0000001b08087c12 */ /* 0x000fe2000f8e3cff */
[----:B------:R-:W-:Y:S02]  /*32b0*/  UIADD3 UR32, UPT, UPT, UR28, 0x6, URZ ;  /* 0x000000061c207890 */ /* 0x000fe4000fffe0ff */
[----:B------:R-:W-:Y:S01]  /*32c0*/  UIADD3 UR6, UPT, UPT, UR6, 0x20, URZ ;  /* 0x0000002006067890 */ /* 0x000fe2000fffe0ff */
[----:B-1----:R-:W-:Y:S01]  /*32d0*/  @P0 SHF.L.U32 R0, R8, 0x1f, RZ ;  /* 0x0000001f08000819 */ /* 0x002fe200000006ff */
[----:B------:R-:W-:Y:S01]  /*32e0*/  UIADD3 UR12, UPT, UPT, UR12, -0x1, URZ ;  /* 0xffffffff0c0c7890 */ /* 0x000fe2000fffe0ff */
[----:B------:R-:W-:Y:S02]  /*32f0*/  UMOV UR29, 0x40004040 ;  /* 0x40004040001d7882 */ /* 0x000fe40000000000 */
[----:B------:R2:W3:Y:S01]  /*3300*/  @P0 SYNCS.PHASECHK.TRANS64.TRYWAIT P2, [UR26], R0 ;  /* 0x00000000ff0005a7 */ /* 0x0004e2000804111a */
[----:B------:R-:W-:Y:S01]  /*3310*/  ULEA UR26, UR17, UR10, 0x9 ;  /* 0x0000000a111a7291 */ /* 0x000fe2000f8e48ff */
[----:B------:R-:W-:Y:S01]  /*3320*/  UMOV UR27, 0x40004040 ;  /* 0x40004040001b7882 */ /* 0x000fe20000000000 */
[----:B------:R-:W-:Y:S02]  /*3330*/  UMOV UR41, 0x40004040 ;  /* 0x4000404000297882 */ /* 0x000fe40000000000 */
[----:B------:R-:W-:Y:S02]  /*3340*/  UIADD3 UR38, UPT, UPT, UR26, 0x2, URZ ;  /* 0x000000021a267890 */ /* 0x000fe4000fffe0ff */
[----:B------:R-:W-:Y:S02]  /*3350*/  UIADD3 UR34, UPT, UPT, UR26, 0x4, URZ ;  /* 0x000000041a227890 */ /* 0x000fe4000fffe0ff */
[----:B------:R-:W-:Y:S01]  /*3360*/  UIADD3 UR30, UPT, UPT, UR26, 0x6, URZ ;  /* 0x000000061a1e7890 */ /* 0x000fe2000fffe0ff */
[----:B------:R2:W-:Y:S01]  /*3370*/  UTCQMMA gdesc[UR26], gdesc[UR28], tmem[UR8], tmem[UR24], idesc[UR25], UP4 ;  /* 0x00ff181c1a0075ea */ /* 0x0005e2000a000308 */
[----:B------:R-:W-:Y:S01]  /*3380*/  UPLOP3.LUT UP4, UPT, UPT, UPT, UPT, 0x80, 0x8 ;  /* 0x000000000008789c */ /* 0x000fe20003f8f070 */
[----:B------:R-:W-:Y:S01]  /*3390*/  UMOV UR39, 0x40004040 ;  /* 0x4000404000277882 */ /* 0x000fe20000000000 */
[----:B------:R-:W-:Y:S01]  /*33a0*/  UMOV UR37, 0x40004040 ;  /* 0x4000404000257882 */ /* 0x000fe20000000000 */
[----:B------:R2:W-:Y:S01]  /*33b0*/  UTCQMMA gdesc[UR38], gdesc[UR40], tmem[UR8], tmem[UR22], idesc[UR23], UPT ;  /* 0x00ff1628260075ea */ /* 0x0005e2000b800308 */
[----:B------:R-:W-:Y:S01]  /*33c0*/  UMOV UR35, 0x40004040 ;  /* 0x4000404000237882 */ /* 0x000fe20000000000 */
[----:B------:R-:W-:Y:S01]  /*33d0*/  UMOV UR33, 0x40004040 ;  /* 0x4000404000217882 */ /* 0x000fe20000000000 */
[----:B------:R-:W-:Y:S01]  /*33e0*/  UMOV UR31, 0x40004040 ;  /* 0x40004040001f7882 */ /* 0x000fe20000000000 */
[----:B------:R2:W-:Y:S01]  /*33f0*/  UTCQMMA gdesc[UR34], gdesc[UR36], tmem[UR8], tmem[UR20], idesc[UR21], UPT ;  /* 0x00ff1424220075ea */ /* 0x0005e2000b800308 */
[----:B------:R2:W-:Y:S01]  /*3400*/  UTCQMMA gdesc[UR30], gdesc[UR32], tmem[UR8], tmem[UR18], idesc[UR19], UPT ;  /* 0x00ff12201e0075ea */ /* 0x0005e2000b800308 */
[----:B------:R2:W-:Y:S01]  /*3410*/  UTCBAR [UR6], URZ ;  /* 0x000000ff060073e9 */ /* 0x0005e200080000ff */
[----:B------:R-:W-:Y:S01]  /*3420*/  UMOV UR17, UR14 ;  /* 0x0000000e00117c82 */ /* 0x000fe20008000000 */
[----:B------:R-:W-:Y:S05]  /*3430*/  BRA.U UP0, `(.L_x_58) ;  /* 0xfffffffd00507547 */ /* 0x000fea000b83ffff */
.L_x_55:
[----:B------:R-:W-:Y:S01]  /*3440*/  UIADD3 UR15, UPT, UPT, UR15, 0x1, URZ ;  /* 0x000000010f0f7890 */ /* 0x000fe2000fffe0ff */
[C---:B------:R-:W-:Y:S01]  /*3450*/  ISETP.NE.AND P0, PT, R10.reuse, 0x2, PT ;  /* 0x000000020a00780c */ /* 0x040fe20003f05270 */
[----:B------:R-:W-:Y:S02]  /*3460*/  UIADD3 UR7, UPT, UPT, UR7, 0xb0, URZ ;  /* 0x000000b007077890 */ /* 0x000fe4000fffe0ff */
[----:B------:R-:W-:Y:S01]  /*3470*/  UISETP.NE.AND UP0, UPT, UR15, 0x4, UPT ;  /* 0x000000040f00788c */ /* 0x000fe2000bf05270 */
[----:B-12---:R-:W-:Y:S02]  /*3480*/  SEL R0, RZ, 0x1, P0 ;  /* 0x00000001ff007807 */ /* 0x006fe40000000000 */
[----:B------:R-:W-:Y:S01]  /*3490*/  SEL R10, R10, RZ, P0 ;  /* 0x000000ff0a0a7207 */ /* 0x000fe20000000000 */
[----:B------:R-:W-:Y:S01]  /*34a0*/  USEL UR6, URZ, 0x1, UP0 ;  /* 0x00000001ff067887 */ /* 0x000fe20008000000 */
[----:B------:R-:W-:Y:S01]  /*34b0*/  LOP3.LUT R9, R9, R0, RZ, 0x3c, !PT ;  /* 0x0000000009097212 */ /* 0x000fe200078e3cff */
[----:B------:R-:W-:Y:S01]  /*34c0*/  USEL UR15, UR15, URZ, UP0 ;  /* 0x000000ff0f0f7287 */ /* 0x000fe20008000000 */
[----:B------:R1:W-:Y:S03]  /*34d0*/  UTCBAR [UR7], URZ ;  /* 0x000000ff070073e9 */ /* 0x0003e600080000ff */
[----:B------:R-:W-:Y:S01]  /*34e0*/  LOP3.LUT R11, R11, UR6, RZ, 0x3c, !PT ;  /* 0x000000060b0b7c12 */ /* 0x000fe2000f8e3cff */
[----:B------:R-:W-:Y:S07]  /*34f0*/  @P1 BRA `(.L_x_59) ;  /* 0xfffffff800881947 */ /* 0x000fee000383ffff */
[----:B------:R-:W2:Y:S01]  /*3500*/  S2UR UR4, SR_CgaCtaId ;  /* 0x00000000000479c3 */ /* 0x000ea20000008800 */
[----:B------:R-:W-:Y:S01]  /*3510*/  ELECT P0, URZ, PT ;  /* 0x0000000000ff782f */ /* 0x000fe20003800000 */
[----:B------:R-:W-:Y:S01]  /*3520*/  IMAD.MOV.U32 R0, RZ, RZ, 0x1 ;  /* 0x00000001ff007424 */ /* 0x000fe200078e00ff */
[----:B------:R-:W-:Y:S01]  /*3530*/  UIADD3 UR5, UPT, UPT, UR5, 0xd0, URZ ;  /* 0x000000d005057890 */ /* 0x000fe2000fffe0ff */
[----:B------:R-:W-:Y:S01]  /*3540*/  SHF.L.U32 R2, R11, 0x1f, RZ ;  /* 0x0000001f0b027819 */ /* 0x000fe200000006ff */
[----:B------:R-:W-:-:S03]  /*3550*/  UMOV UR6, 0x40 ;  /* 0x0000004000067882 */ /* 0x000fc60000000000 */
[----:B------:R-:W-:Y:S01]  /*3560*/  UVIRTCOUNT.DEALLOC.SMPOOL 0x80 ;  /* 0x000000800000784c */ /* 0x000fe20000000000 */
[----:B--2---:R-:W-:Y:S02]  /*3570*/  ULEA UR4, UR4, UR6, 0x18 ;  /* 0x0000000604047291 */ /* 0x004fe4000f8ec0ff */
[----:B------:R-:W-:-:S07]  /*3580*/  ULEA UR6, UR15, UR5, 0x3 ;  /* 0x000000050f067291 */ /* 0x000fce000f8e18ff */
[----:B------:R2:W-:Y:S02]  /*3590*/  @P0 STS.U8 [UR4+0x1c], R0 ;  /* 0x00001c00ff000988 */ /* 0x0005e40008000004 */
[----:B------:R-:W4:Y:S02]  /*35a0*/  SYNCS.PHASECHK.TRANS64.TRYWAIT P0, [UR6], R2 ;  /* 0x00000002ff0075a7 */ /* 0x000f240008001106 */
[----:B--2-4-:R-:W-:Y:S05]  /*35b0*/  @!P0 BRA `(.L_x_60) ;  /* 0x0000005c00c88947 */ /* 0x014fea0003800000 */
.L_x_145:
[----:B-1----:R-:W-:-:S04]  /*35c0*/  UIADD3 UR7, UPT, UPT, UR15, 0x1, URZ ;  /* 0x000000010f077890 */ /* 0x002fc8000fffe0ff */
[----:B------:R-:W-:-:S04]  /*35d0*/  UISETP.NE.AND UP0, UPT, UR7, 0x4, UPT ;  /* 0x000000040700788c */ /* 0x000fc8000bf05270 */
[----:B------:R-:W-:Y:S02]  /*35e0*/  USEL UR8, URZ, 0x1, UP0 ;  /* 0x00000001ff087887 */ /* 0x000fe40008000000 */
[----:B------:R-:W-:-:S04]  /*35f0*/  USEL UR7, UR7, URZ, UP0 ;  /* 0x000000ff07077287 */ /* 0x000fc80008000000 */
[----:B------:R-:W-:Y:S01]  /*3600*/  ULEA UR6, UR7, UR5, 0x3 ;  /* 0x0000000507067291 */ /* 0x000fe2000f8e18ff */
[----:B--2---:R-:W-:-:S04]  /*3610*/  LOP3.LUT R2, R11, UR8, RZ, 0x3c, !PT ;  /* 0x000000080b027c12 */ /* 0x004fc8000f8e3cff */
[----:B------:R-:W-:-:S04]  /*3620*/  SHF.L.U32 R3, R2, 0x1f, RZ ;  /* 0x0000001f02037819 */ /* 0x000fc800000006ff */
[----:B------:R-:W1:Y:S02]  /*3630*/  SYNCS.PHASECHK.TRANS64.TRYWAIT P0, [UR6], R3 ;  /* 0x00000003ff0075a7 */ /* 0x000e640008001106 */
[----:B-1----:R-:W-:Y:S05]  /*3640*/  @!P0 BRA `(.L_x_61) ;  /* 0x0000005c00bc8947 */ /* 0x002fea0003800000 */
.L_x_147:
        /* <DEDUP_REMOVED lines=9> */
.L_x_149:
[----:B------:R-:W-:-:S04]  /*36e0*/  UIADD3 UR7, UPT, UPT, UR7, 0x1, URZ ;  /* 0x0000000107077890 */ /* 0x000fc8000fffe0ff */
[----:B------:R-:W-:-:S04]  /*36f0*/  UISETP.NE.AND UP0, UPT, UR7, 0x4, UPT ;  /* 0x000000040700788c */ /* 0x000fc8000bf05270 */
[----:B------:R-:W-:Y:S02]  /*3700*/  USEL UR6, URZ, 0x1, UP0 ;  /* 0x00000001ff067887 */ /* 0x000fe40008000000 */
[----:B------:R-:W-:-:S04]  /*3710*/  USEL UR7, UR7, URZ, UP0 ;  /* 0x000000ff07077287 */ /* 0x000fc80008000000 */
[----:B------:R-:W-:Y:S01]  /*3720*/  ULEA UR7, UR7, UR5, 0x3 ;  /* 0x0000000507077291 */ /* 0x000fe2000f8e18ff */
[----:B------:R-:W-:-:S04]  /*3730*/  LOP3.LUT R2, R2, UR6, RZ, 0x3c, !PT ;  /* 0x0000000602027c12 */ /* 0x000fc8000f8e3cff */
[----:B------:R-:W-:-:S04]  /*3740*/  SHF.L.U32 R2, R2, 0x1f, RZ ;  /* 0x0000001f02027819 */ /* 0x000fc800000006ff */
[----:B------:R-:W2:Y:S02]  /*3750*/  SYNCS.PHASECHK.TRANS64.TRYWAIT P0, [UR7], R2 ;  /* 0x00000002ff0075a7 */ /* 0x000ea40008001107 */
[----:B--2---:R-:W-:Y:S05]  /*3760*/  @!P0 BRA `(.L_x_63) ;  /* 0x0000005c00a48947 */ /* 0x004fea0003800000 */
.L_x_151:
[----:B------:R-:W-:Y:S01]  /*3770*/  NOP ;  /* 0x0000000000007918 */ /* 0x000fe20000000000 */
[----:B-1----:R-:W1:Y:S01]  /*3780*/  LDS R0, [UR4+0x14] ;  /* 0x00001404ff007984 */ /* 0x002e620008000800 */
[----:B------:R-:W-:Y:S01]  /*3790*/  ULOP3.LUT UR6, UR16, 0xffff, URZ, 0xc0, !UPT ;  /* 0x0000ffff10067892 */ /* 0x000fe2000f8ec0ff */
[----:B------:R-:W-:Y:S01]  /*37a0*/  UMOV UR8, 0xffff ;  /* 0x0000ffff00087882 */ /* 0x000fe20000000000 */
[----:B------:R-:W-:Y:S02]  /*37b0*/  UMOV UR5, 0x1 ;  /* 0x0000000100057882 */ /* 0x000fe40000000000 */
[----:B------:R-:W-:-:S04]  /*37c0*/  USHF.R.U32.HI UR6, URZ, 0x5, UR6 ;  /* 0x00000005ff067899 */ /* 0x000fc80008011606 */
[----:B------:R-:W-:Y:S02]  /*37d0*/  USHF.L.U32 UR8, UR8, UR6, URZ ;  /* 0x0000000608087299 */ /* 0x000fe400080006ff */
[----:B------:R-:W-:-:S04]  /*37e0*/  USHF.L.U32 UR5, UR5, UR6, URZ ;  /* 0x0000000605057299 */ /* 0x000fc800080006ff */
[----:B-1----:R-:W-:-:S04]  /*37f0*/  LOP3.LUT R0, R0, UR8, RZ, 0xc0, !PT ;  /* 0x0000000800007c12 */ /* 0x002fc8000f8ec0ff */
[----:B------:R-:W-:-:S13]  /*3800*/  ISETP.NE.AND P0, PT, R0, UR8, PT ;  /* 0x0000000800007c0c */ /* 0x000fda000bf05270 */
[----:B------:R-:W-:Y:S05]  /*3810*/  @P0 BRA `(.L_x_64) ;  /* 0x0000000000580947 */ /* 0x000fea0003800000 */
[----:B------:R-:W1:Y:S02]  /*3820*/  LDS R0, [UR4+0x18] ;  /* 0x00001804ff007984 */ /* 0x000e640008000800 */
[----:B-1----:R-:W-:-:S04]  /*3830*/  LOP3.LUT R0, R0, UR5, RZ, 0xc0, !PT ;  /* 0x0000000500007c12 */ /* 0x002fc8000f8ec0ff */
[----:B------:R-:W-:-:S13]  /*3840*/  ISETP.NE.AND P0, PT, R0, UR5, PT ;  /* 0x0000000500007c0c */ /* 0x000fda000bf05270 */
[----:B------:R-:W-:Y:S05]  /*3850*/  @P0 BRA `(.L_x_65) ;  /* 0x00000000003c0947 */ /* 0x000fea0003800000 */
[----:B------:R-:W1:Y:S01]  /*3860*/  S2R R2, SR_LANEID ;  /* 0x0000000000027919 */ /* 0x000e620000000000 */
[----:B------:R-:W-:Y:S01]  /*3870*/  ULOP3.LUT UR8, URZ, UR8, URZ, 0x33, !UPT ;  /* 0x00000008ff087292 */ /* 0x000fe2000f8e33ff */
[----:B------:R-:W-:Y:S02]  /*3880*/  VOTEU.ANY UR7, UPT, PT ;  /* 0x0000000000077886 */ /* 0x000fe400038e0100 */
[----:B------:R-:W-:-:S03]  /*3890*/  UFLO.U32 UR7, UR7 ;  /* 0x00000007000772bd */ /* 0x000fc600080e0000 */
[----:B------:R-:W-:-:S04]  /*38a0*/  IMAD.U32 R0, RZ, RZ, UR8 ;  /* 0x00000008ff007e24 */ /* 0x000fc8000f8e00ff */
[----:B------:R2:W4:Y:S02]  /*38b0*/  REDUX UR6, R0 ;  /* 0x00000000000673c4 */ /* 0x0005240000000000 */
[----:B------:R1:W-:Y:S02]  /*38c0*/  UTCATOMSWS.AND URZ, UR8 ;  /* 0x0000000800ff79e3 */ /* 0x0003e40008000000 */
[----:B-1----:R-:W-:Y:S02]  /*38d0*/  ISETP.EQ.U32.AND P0, PT, R2, UR7, PT ;  /* 0x0000000702007c0c */ /* 0x002fe4000bf02070 */
[----:B--2---:R-:W-:Y:S02]  /*38e0*/  LOP3.LUT R0, RZ, UR5, RZ, 0x33, !PT ;  /* 0x00000005ff007c12 */ /* 0x004fe4000f8e33ff */
[----:B----4-:R-:W-:Y:S02]  /*38f0*/  MOV R2, UR6 ;  /* 0x0000000600027c02 */ /* 0x010fe40008000f00 */
[----:B------:R-:W1:Y:S07]  /*3900*/  REDUX UR5, R0 ;  /* 0x00000000000573c4 */ /* 0x000e6e0000000000 */
[----:B------:R2:W-:Y:S01]  /*3910*/  @P0 ATOMS.AND RZ, [UR4+0x14], R2 ;  /* 0x00001402ffff098c */ /* 0x0005e2000a800004 */
[----:B-1----:R-:W-:-:S05]  /*3920*/  IMAD.U32 R0, RZ, RZ, UR5 ;  /* 0x00000005ff007e24 */ /* 0x002fca000f8e00ff */
[----:B------:R2:W-:Y:S01]  /*3930*/  @P0 ATOMS.AND RZ, [UR4+0x18], R0 ;  /* 0x00001800ffff098c */ /* 0x0005e2000a800004 */
[----:B------:R-:W-:Y:S05]  /*3940*/  BRA `(.L_x_66) ;  /* 0x0000000000147947 */ /* 0x000fea0003800000 */
.L_x_65:
[----:B------:R-:W-:Y:S02]  /*3950*/  MOV R2, 0x3970 ;  /* 0x0000397000027802 */ /* 0x000fe40000000f00 */
[----:B---3-5:R-:W-:Y:S05]  /*3960*/  CALL.REL.NOINC `($__internal_0_$__cuda_sm10x_tcgen05_guardrail_trap_col_being_dealloced_not_returned_by_alloc) ;  /* 0x0000006000887944 */ /* 0x028fea0003c00000 */
[----:B------:R-:W-:Y:S05]  /*3970*/  BRA `(.L_x_66) ;  /* 0x0000000000087947 */ /* 0x000fea0003800000 */
.L_x_64:
[----:B------:R-:W-:Y:S02]  /*3980*/  MOV R2, 0x39a0 ;  /* 0x000039a000027802 */ /* 0x000fe40000000f00 */
[----:B---3-5:R-:W-:Y:S05]  /*3990*/  CALL.REL.NOINC `($__internal_2_$__cuda_sm10x_tcgen05_guardrail_trap_unallocated_columns_being_dealloced) ;  /* 0x0000006000947944 */ /* 0x028fea0003c00000 */
.L_x_66:
[----:B------:R-:W-:Y:S01]  /*39a0*/  NOP ;  /* 0x0000000000007918 */ /* 0x000fe20000000000 */
[----:B------:R-:W-:Y:S05]  /*39b0*/  EXIT ;  /* 0x000000000000794d */ /* 0x000fea0003800000 */
.L_x_48:
[----:B------:R-:W-:-:S09]  /*39c0*/  UISETP.NE.OR UP2, UPT, UR8, 0x3, !UP2 ;  /* 0x000000030800788c */ /* 0x000fd2000d745670 */
[----:B------:R-:W-:Y:S05]  /*39d0*/  BRA.U UP2, `(.L_x_67) ;  /* 0x0000001102087547 */ /* 0x000fea000b800000 */
[----:B------:R-:W1:Y:S01]  /*39e0*/  LDC R0, c[0x0][0xb30] ;  /* 0x0002cc00ff007b82 */ /* 0x000e620000000800 */
[----:B------:R-:W2:Y:S01]  /*39f0*/  LDCU.64 UR8, c[0x0][0x888] ;  /* 0x00011100ff0877ac */ /* 0x000ea20008000a00 */
[----:B------:R-:W-:Y:S02]  /*3a00*/  HFMA2 R27, -RZ, RZ, 0, 0 ;  /* 0x00000000ff1b7431 */ /* 0x000fe400000001ff */
[----:B------:R-:W-:Y:S01]  /*3a10*/  IMAD.MOV.U32 R29, RZ, RZ, 0x1 ;  /* 0x00000001ff1d7424 */ /* 0x000fe200078e00ff */
[----:B------:R-:W-:Y:S01]  /*3a20*/  MOV R25, 0x1000 ;  /* 0x0000100000197802 */ /* 0x000fe20000000f00 */
[----:B------:R-:W4:Y:S01]  /*3a30*/  LDCU.64 UR4, c[0x0][0x890] ;  /* 0x00011200ff0477ac */ /* 0x000f220008000a00 */
[----:B------:R-:W-:Y:S01]  /*3a40*/  IMAD.MOV.U32 R28, RZ, RZ, RZ ;  /* 0x000000ffff1c7224 */ /* 0x000fe200078e00ff */
[----:B------:R-:W3:Y:S01]  /*3a50*/  LDC R24, c[0x0][0x370] ;  /* 0x0000dc00ff187b82 */ /* 0x000ee20000000800 */
[----:B------:R-:W-:Y:S01]  /*3a60*/  UMOV UR7, 0x400 ;  /* 0x0000040000077882 */ /* 0x000fe20000000000 */
[----:B------:R-:W-:-:S02]  /*3a70*/  UPLOP3.LUT UP1, UPT, UPT, UPT, UPT, 0x40, 0x4 ;  /* 0x000000000004789c */ /* 0x000fc40003f2e870 */
[----:B------:R-:W-:-:S04]  /*3a80*/  ULEA UR7, UR37, UR7, 0x18 ;  /* 0x0000000725077291 */ /* 0x000fc8000f8ec0ff */
[----:B------:R-:W3:Y:S01]  /*3a90*/  LDC R3, c[0x0][0xb0c] ;  /* 0x0002c300ff037b82 */ /* 0x000ee20000000800 */
[----:B------:R-:W-:Y:S02]  /*3aa0*/  UIADD3 UR13, UPT, UPT, UR7, 0x58, URZ ;  /* 0x00000058070d7890 */ /* 0x000fe4000fffe0ff */
[----:B--2---:R-:W-:Y:S02]  /*3ab0*/  UISETP.NE.U32.AND UP2, UPT, UR8, URZ, UPT ;  /* 0x000000ff0800728c */ /* 0x004fe4000bf45070 */
[----:B------:R-:W-:Y:S02]  /*3ac0*/  UIADD3 UR33, UPT, UPT, UR7, 0x40, URZ ;  /* 0x0000004007217890 */ /* 0x000fe4000fffe0ff */
[----:B----4-:R-:W-:Y:S01]  /*3ad0*/  UISETP.NE.U32.AND UP3, UPT, UR4, URZ, UPT ;  /* 0x000000ff0400728c */ /* 0x010fe2000bf65070 */
[----:B------:R-:W2:Y:S01]  /*3ae0*/  LDC R18, c[0x0][0xb20] ;  /* 0x0002c800ff127b82 */ /* 0x000ea20000000800 */
[----:B-1----:R-:W-:Y:S01]  /*3af0*/  ISETP.NE.AND P1, PT, R0, 0x1, PT ;  /* 0x000000010000780c */ /* 0x002fe20003f25270 */
[----:B------:R-:W-:-:S02]  /*3b00*/  UISETP.NE.AND.EX UP2, UPT, UR9, URZ, UPT, UP2 ;  /* 0x000000ff0900728c */ /* 0x000fc4000bf45320 */
[----:B------:R-:W-:Y:S02]  /*3b10*/  UIADD3 UR25, UPT, UPT, UR7, 0x48, URZ ;  /* 0x0000004807197890 */ /* 0x000fe4000fffe0ff */
[----:B------:R-:W-:Y:S02]  /*3b20*/  UIADD3 UR17, UPT, UPT, UR7, 0x50, URZ ;  /* 0x0000005007117890 */ /* 0x000fe4000fffe0ff */
[----:B------:R-:W1:Y:S01]  /*3b30*/  LDC.64 R30, c[0x0][0x348] ;  /* 0x0000d200ff1e7b82 */ /* 0x000e620000000a00 */
[----:B------:R-:W-:Y:S02]  /*3b40*/  UPRMT UR13, UR37, 0x654, UR13 ;  /* 0x00000654250d7896 */ /* 0x000fe4000800000d */
[----:B------:R-:W-:-:S05]  /*3b50*/  UISETP.NE.AND.EX UP3, UPT, UR5, URZ, UPT, UP3 ;  /* 0x000000ff0500728c */ /* 0x000fca000bf65330 */
[----:B------:R-:W4:Y:S08]  /*3b60*/  LDC.64 R16, c[0x0][0xb10] ;  /* 0x0002c400ff107b82 */ /* 0x000f300000000a00 */
[----:B------:R-:W1:Y:S08]  /*3b70*/  LDC.64 R6, c[0x0][0xb18] ;  /* 0x0002c600ff067b82 */ /* 0x000e700000000a00 */
[----:B------:R-:W1:Y:S08]  /*3b80*/  LDC.64 R4, c[0x0][0xb28] ;  /* 0x0002ca00ff047b82 */ /* 0x000e700000000a00 */
[----:B--23--:R-:W1:Y:S02]  /*3b90*/  LDC R19, c[0x0][0x374] ;  /* 0x0000dd00ff137b82 */ /* 0x00ce640000000800 */
.L_x_78:
[C---:B------:R-:W-:Y:S02]  /*3ba0*/  LEA R0, R28.reuse, UR7, 0x3 ;  /* 0x000000071c007c11 */ /* 0x040fe4000f8e18ff */
[----:B------:R-:W-:Y:S02]  /*3bb0*/  SHF.L.U32 R2, R27, 0x1f, RZ ;  /* 0x0000001f1b027819 */ /* 0x000fe400000006ff */
[----:B------:R-:W-:Y:S02]  /*3bc0*/  LEA R20, R28, UR7, 0x4 ;  /* 0x000000071c147c11 */ /* 0x000fe4000f8e20ff */
[----:B--2---:R-:W2:Y:S02]  /*3bd0*/  SYNCS.PHASECHK.TRANS64.TRYWAIT P0, [R0+URZ+0x90], R2 ;  /* 0x00009002000075a7 */ /* 0x004ea400080011ff */
[----:B--2---:R-:W-:Y:S05]  /*3be0*/  @!P0 BRA `(.L_x_68) ;  /* 0x00000058009c8947 */ /* 0x004fea0003800000 */
.L_x_152:
[----:B------:R-:W-:Y:S01]  /*3bf0*/  ISETP.GE.AND P0, PT, R40, 0x1, PT ;  /* 0x000000012800780c */ /* 0x000fe20003f06270 */
[----:B------:R-:W3:Y:S01]  /*3c00*/  LDS.128 R20, [R20+0x120] ;  /* 0x0001200014147984 */ /* 0x000ee20000000c00 */
[----:B--2---:R-:W-:Y:S01]  /*3c10*/  VIADD R0, R0, 0xa0 ;  /* 0x000000a000007836 */ /* 0x004fe20000000000 */
[----:B------:R-:W-:Y:S01]  /*3c20*/  @!PT LDS RZ, [RZ] ;  /* 0x00000000fffff984 */ /* 0x000fe20000000800 */
[----:B------:R-:W-:Y:S01]  /*3c30*/  @!PT LDS RZ, [RZ] ;  /* 0x00000000fffff984 */ /* 0x000fe20000000800 */
[----:B------:R-:W-:Y:S01]  /*3c40*/  @!PT LDS RZ, [RZ] ;  /* 0x00000000fffff984 */ /* 0x000fe20000000800 */
[----:B------:R-:W-:Y:S01]  /*3c50*/  @!PT LDS RZ, [RZ] ;  /* 0x00000000fffff984 */ /* 0x000fe20000000800 */
[----:B------:R2:W-:Y:S06]  /*3c60*/  MEMBAR.ALL.CTA ;  /* 0x0000000000007992 */ /* 0x0005ec0000008000 */
[----:B--2---:R-:W2:Y:S01]  /*3c70*/  FENCE.VIEW.ASYNC.S ;  /* 0x00000000000073c6 */ /* 0x004ea20000000000 */
[----:B------:R-:W-:Y:S04]  /*3c80*/  PRMT R0, RZ, 0x654, R0 ;  /* 0x00000654ff007816 */ /* 0x000fe80000000000 */
[----:B--2---:R2:W-:Y:S01]  /*3c90*/  SYNCS.ARRIVE.TRANS64.RED.A1T0 RZ, [R0+URZ], RZ ;  /* 0x000000ff00ff79a7 */ /* 0x0045e200081004ff */
[----:B---3--:R-:W-:Y:S11]  /*3ca0*/  LOP3.LUT P3, RZ, R22, 0x1, RZ, 0xc0, !PT ;  /* 0x0000000116ff7812 */ /* 0x008ff6000786c0ff */
[----:B------:R-:W-:Y:S02]  /*3cb0*/  @!UPT UIADD3 URZ, UPT, UPT, URZ, URZ, URZ ;  /* 0x000000fffffff290 */ /* 0x000fe4000fffe0ff */
[----:B------:R-:W-:Y:S02]  /*3cc0*/  @P3 MOV R11, R20 ;  /* 0x00000014000b3202 */ /* 0x000fe40000000f00 */
[----:B------:R-:W-:Y:S01]  /*3cd0*/  @P3 LOP3.LUT R10, R21, 0xffff, RZ, 0xc0, !PT ;  /* 0x0000ffff150a3812 */ /* 0x000fe200078ec0ff */
[----:B--2---:R-:W-:Y:S06]  /*3ce0*/  @!P0 BRA `(.L_x_69) ;  /* 0x0000000000a48947 */ /* 0x004fec0003800000 */
[-C--:B-1----:R-:W-:Y:S01]  /*3cf0*/  IMAD.HI.U32 R0, R19, R7.reuse, RZ ;  /* 0x0000000713007227 */ /* 0x082fe200078e00ff */
[----:B------:R-:W-:Y:S02]  /*3d00*/  ISETP.NE.AND P0, PT, R6, 0x1, PT ;  /* 0x000000010600780c */ /* 0x000fe40003f05270 */
[----:B------:R-:W-:Y:S01]  /*3d10*/  ISETP.NE.AND P2, PT, R40, 0x1, PT ;  /* 0x000000012800780c */ /* 0x000fe20003f45270 */
[----:B----4-:R-:W-:Y:S01]  /*3d20*/  IMAD.HI.U32 R9, R24, R16, RZ ;  /* 0x0000001018097227 */ /* 0x010fe200078e00ff */
[----:B------:R-:W-:Y:S02]  /*3d30*/  SHF.R.U32.HI R0, RZ, R18, R0 ;  /* 0x00000012ff007219 */ /* 0x000fe40000011600 */
[----:B------:R-:W-:Y:S01]  /*3d40*/  ISETP.NE.AND P4, PT, R3, 0x1, PT ;  /* 0x000000010300780c */ /* 0x000fe20003f85270 */
[----:B------:R-:W-:Y:S01]  /*3d50*/  IMAD.HI.U32 R13, R10, R7, RZ ;  /* 0x000000070a0d7227 */ /* 0x000fe200078e00ff */
[----:B------:R-:W-:Y:S02]  /*3d60*/  SHF.R.U32.HI R9, RZ, R17, R9 ;  /* 0x00000011ff097219 */ /* 0x000fe40000011609 */
[----:B------:R-:W-:Y:S01]  /*3d70*/  SEL R0, R19, R0, !P0 ;  /* 0x0000000013007207 */ /* 0x000fe20004000000 */
[----:B------:R-:W-:Y:S01]  /*3d80*/  IMAD.HI.U32 R12, R11, R16, RZ ;  /* 0x000000100b0c7227 */ /* 0x000fe200078e00ff */
[----:B------:R-:W-:Y:S03]  /*3d90*/  SEL R9, R24, R9, !P4 ;  /* 0x0000000918097207 */ /* 0x000fe60006000000 */
[-C--:B------:R-:W-:Y:S01]  /*3da0*/  IMAD.HI.U32 R8, R0, R4.reuse, RZ ;  /* 0x0000000400087227 */ /* 0x080fe200078e00ff */
[----:B------:R-:W-:Y:S03]  /*3db0*/  SHF.R.U32.HI R12, RZ, R17, R12 ;  /* 0x00000011ff0c7219 */ /* 0x000fe6000001160c */
[----:B------:R-:W-:Y:S01]  /*3dc0*/  IMAD.HI.U32 R2, R9, R4, RZ ;  /* 0x0000000409027227 */ /* 0x000fe200078e00ff */
[-C--:B------:R-:W-:Y:S02]  /*3dd0*/  @P2 SHF.R.U32.HI R0, RZ, R5.reuse, R8 ;  /* 0x00000005ff002219 */ /* 0x080fe40000011608 */
[----:B------:R-:W-:Y:S02]  /*3de0*/  SHF.R.U32.HI R8, RZ, R18, R13 ;  /* 0x00000012ff087219 */ /* 0x000fe4000001160d */
[----:B------:R-:W-:Y:S01]  /*3df0*/  @P2 SHF.R.U32.HI R9, RZ, R5, R2 ;  /* 0x00000005ff092219 */ /* 0x000fe20000011602 */
[----:B------:R-:W-:Y:S01]  /*3e00*/  IMAD R0, R40, R0, RZ ;  /* 0x0000000028007224 */ /* 0x000fe200078e02ff */
[----:B------:R-:W-:Y:S02]  /*3e10*/  SEL R8, R10, R8, !P0 ;  /* 0x000000080a087207 */ /* 0x000fe40004000000 */
[----:B------:R-:W-:Y:S01]  /*3e20*/  SEL R2, R11, R12, !P4 ;  /* 0x0000000c0b027207 */ /* 0x000fe20006000000 */
[----:B------:R-:W-:Y:S01]  /*3e30*/  IMAD R12, R40, R9, RZ ;  /* 0x00000009280c7224 */ /* 0x000fe200078e02ff */
[C---:B------:R-:W-:Y:S01]  /*3e40*/  ISETP.GE.AND P0, PT, R8.reuse, R0, PT ;  /* 0x000000000800720c */ /* 0x040fe20003f06270 */
[----:B------:R-:W-:Y:S03]  /*3e50*/  IMAD.HI.U32 R0, R8, R4, RZ ;  /* 0x0000000408007227 */ /* 0x000fe600078e00ff */
[----:B------:R-:W-:Y:S02]  /*3e60*/  ISETP.GE.OR P0, PT, R2, R12, P0 ;  /* 0x0000000c0200720c */ /* 0x000fe40000706670 */
[-C--:B------:R-:W-:Y:S04]  /*3e70*/  SHF.R.U32.HI R0, RZ, R5.reuse, R0 ;  /* 0x00000005ff007219 */ /* 0x080fe80000011600 */
[----:B------:R-:W-:Y:S05]  /*3e80*/  SEL R13, R8, R0, !P2 ;  /* 0x00000000080d7207 */ /* 0x000fea0005000000 */
[----:B------:R-:W-:Y:S02]  /*3e90*/  IMAD.MOV R12, RZ, RZ, -R13 ;  /* 0x000000ffff0c7224 */ /* 0x000fe400078e0a0d */
[----:B------:R-:W-:Y:S04]  /*3ea0*/  @!P0 IMAD.HI.U32 R0, R2, R4, RZ ;  /* 0x0000000402008227 */ /* 0x000fe800078e00ff */
[----:B------:R-:W-:Y:S01]  /*3eb0*/  IMAD R12, R40, R12, R8 ;  /* 0x0000000c280c7224 */ /* 0x000fe200078e0208 */
[----:B------:R-:W-:Y:S04]  /*3ec0*/  @!P0 SHF.R.U32.HI R0, RZ, R5, R0 ;  /* 0x00000005ff008219 */ /* 0x000fe80000011600 */
[----:B------:R-:W-:Y:S04]  /*3ed0*/  @!P0 SEL R0, R2, R0, !P2 ;  /* 0x0000000002008207 */ /* 0x000fe80005000000 */
[----:B------:R-:W-:Y:S01]  /*3ee0*/  @!P0 IADD3 R13, PT, PT, R13, -R0, RZ ;  /* 0x800000000d0d8210 */ /* 0x000fe20007ffe0ff */
[----:B------:R-:W-:Y:S01]  /*3ef0*/  @!P0 IMAD R0, R9, R12, R0 ;  /* 0x0000000c09008224 */ /* 0x000fe200078e0200 */
[----:B------:R-:W-:Y:S01]  /*3f00*/  IADD3 R9, PT, PT, -R8, RZ, RZ ;  /* 0x000000ff08097210 */ /* 0x000fe20007ffe1ff */
[--C-:B------:R-:W-:Y:S02]  /*3f10*/  IMAD.MOV R12, RZ, RZ, -R2.reuse ;  /* 0x000000ffff0c7224 */ /* 0x100fe400078e0a02 */
[----:B------:R-:W-:Y:S02]  /*3f20*/  @!P0 IMAD R8, R13, R40, R2 ;  /* 0x000000280d088224 */ /* 0x000fe400078e0202 */
[----:B------:R-:W-:Y:S02]  /*3f30*/  @!P0 IMAD.MOV.U32 R2, RZ, RZ, R0 ;  /* 0x000000ffff028224 */ /* 0x000fe400078e0000 */
[----:B------:R-:W-:Y:S02]  /*3f40*/  IMAD R11, R3, R12, R11 ;  /* 0x0000000c030b7224 */ /* 0x000fe400078e020b */
[----:B------:R-:W-:Y:S02]  /*3f50*/  IMAD R10, R6, R9, R10 ;  /* 0x00000009060a7224 */ /* 0x000fe400078e020a */
[----:B------:R-:W-:Y:S02]  /*3f60*/  IMAD R11, R2, R3, R11 ;  /* 0x00000003020b7224 */ /* 0x000fe400078e020b */
[----:B------:R-:W-:Y:S02]  /*3f70*/  IMAD R10, R8, R6, R10 ;  /* 0x00000006080a7224 */ /* 0x000fe400078e020a */
.L_x_69:
[----:B------:R-:W-:Y:S05]  /*3f80*/  BRA.U UP1, `(.L_x_70) ;  /* 0x0000000101107547 */ /* 0x000fea000b800000 */
[----:B------:R-:W-:Y:S04]  /*3f90*/  MOV R2, UR6 ;  /* 0x0000000600027c02 */ /* 0x000fe80008000f00 */
[----:B------:R-:W-:Y:S04]  /*3fa0*/  SHF.L.U32 R2, R2, 0x1f, RZ ;  /* 0x0000001f02027819 */ /* 0x000fe800000006ff */
[----:B------:R-:W2:Y:S02]  /*3fb0*/  SYNCS.PHASECHK.TRANS64.TRYWAIT P0, [UR7+0x88], R2 ;  /* 0x00008802ff0075a7 */ /* 0x000ea40008001107 */
[----:B--2---:R-:W-:Y:S05]  /*3fc0*/  @!P0 BRA `(.L_x_71) ;  /* 0x0000005400b88947 */ /* 0x004fea0003800000 */
.L_x_70:
[----:B------:R-:W-:Y:S02]  /*3fd0*/  R2UR UR35, R15 ;  /* 0x000000000f2372ca */ /* 0x000fe400000e0000 */
[----:B------:R-:W-:Y:S02]  /*3fe0*/  R2UR UR34, R14 ;  /* 0x000000000e2272ca */ /* 0x000fe400000e0000 */
[----:B------:R-:W-:Y:S02]  /*3ff0*/  ISETP.NE.U32.AND P2, PT, RZ, UR4, PT ;  /* 0x00000004ff007c0c */ /* 0x000fe4000bf45070 */
[----:B------:R-:W-:Y:S02]  /*4000*/  SHF.L.U32 R14, R29, 0x1f, RZ ;  /* 0x0000001f1d0e7819 */ /* 0x000fe400000006ff */
[----:B------:R-:W-:Y:S05]  /*4010*/  ISETP.NE.AND.EX P2, PT, RZ, UR5, PT, P2 ;  /* 0x00000005ff007c0c */ /* 0x000fea000bf45320 */
[----:B------:R-:W-:Y:S02]  /*4020*/  USHF.L.U32 UR35, UR35, 0x6, URZ ;  /* 0x0000000623237899 */ /* 0x000fe400080006ff */
[----:B------:R-:W-:Y:S01]  /*4030*/  USHF.L.U32 UR34, UR34, 0x8, URZ ;  /* 0x0000000822227899 */ /* 0x000fe200080006ff */
[----:B------:R-:W-:Y:S11]  /*4040*/  BRA.U !UP3, `(.L_x_72) ;  /* 0x000000010b347547 */ /* 0x000ff6000b800000 */
[----:B------:R-:W-:Y:S01]  /*4050*/  UPLOP3.LUT UP0, UPT, UPT, UPT, UP2, 0x80, 0x8 ;  /* 0x000000000008789c */ /* 0x000fe20003f0f020 */
[----:B--2---:R-:W-:Y:S02]  /*4060*/  HFMA2 R0, -RZ, RZ, 0, 5.9604644775390625e-08 ;  /* 0x00000001ff007431 */ /* 0x004fe400000001ff */
[----:B------:R-:W-:Y:S03]  /*4070*/  IMAD.MOV.U32 R96, RZ, RZ, 0x1 ;  /* 0x00000001ff607424 */ /* 0x000fe600078e00ff */
[----:B------:R-:W-:Y:S05]  /*4080*/  PLOP3.LUT P0, PT, PT, PT, UP0, 0x80, 0x8 ;  /* 0x000000000008781c */ /* 0x000fea0003f0f008 */
[----:B------:R-:W2:Y:S01]  /*4090*/  @UP0 LDCU.64 UR10, c[0x0][0x888] ;  /* 0x00011100ff0a07ac */ /* 0x000ea20008000a00 */
[----:B------:R-:W-:Y:S07]  /*40a0*/  @UP0 UIMAD UR8, UR36, UR4, URZ ;  /* 0x00000004240802a4 */ /* 0x000fee000f8e02ff */
[----:B------:R-:W-:Y:S01]  /*40b0*/  @!P0 PRMT R96, R0, 0x7610, R96 ;  /* 0x0000761000608816 */ /* 0x000fe20000000060 */
[----:B--2---:R-:W-:Y:S03]  /*40c0*/  @UP0 UIMAD.WIDE UR10, UR8, 0x4, UR10 ;  /* 0x00000004080a08a5 */ /* 0x004fe6000f8e020a */
[----:B------:R-:W2:Y:S03]  /*40d0*/  @!UP0 LDCU UR8, c[0x0][0x880] ;  /* 0x00011000ff0887ac */ /* 0x000ea60008000800 */
[----:B------:R-:W-:Y:S01]  /*40e0*/  IMAD.U32 R8, RZ, RZ, UR10 ;  /* 0x0000000aff087e24 */ /* 0x000fe2000f8e00ff */
[----:B------:R-:W-:Y:S05]  /*40f0*/  MOV R9, UR11 ;  /* 0x0000000b00097c02 */ /* 0x000fea0008000f00 */
[----:B-----5:R3:W5:Y:S02]  /*4100*/  @P0 LDG.E R49, desc[UR46][R8.64] ;  /* 0x0000002e08310981 */ /* 0x020764000c1e1900 */
[----:B--23--:R-:W-:Y:S07]  /*4110*/  @!P0 IMAD.U32 R49, RZ, RZ, UR8 ;  /* 0x00000008ff318e24 */ /* 0x00cfee000f8e00ff */
.L_x_72:
[----:B-----5:R-:W-:Y:S01]  /*4120*/  @!P2 FSETP.EQ.AND P0, PT, R49, RZ, PT ;  /* 0x000000ff3100a20b */ /* 0x020fe20003f02000 */
[----:B------:R-:W-:Y:S01]  /*4130*/  @!UPT UIADD3 URZ, UPT, UPT, URZ, URZ, URZ ;  /* 0x000000fffffff290 */ /* 0x000fe2000fffe0ff */
[----:B------:R-:W-:Y:S11]  /*4140*/  @!P2 BRA `(.L_x_73) ;  /* 0x000000000014a947 */ /* 0x000ff60003800000 */
[----:B------:R-:W-:Y:S02]  /*4150*/  LOP3.LUT P2, RZ, R96, 0xff, RZ, 0xc0, !PT ;  /* 0x000000ff60ff7812 */ /* 0x000fe4000784c0ff */
[----:B------:R-:W-:Y:S04]  /*4160*/  PLOP3.LUT P0, PT, PT, PT, UP0, 0x80, 0x8 ;  /* 0x000000000008781c */ /* 0x000fe80003f0f008 */
[----:B------:R-:W-:Y:S07]  /*4170*/  PLOP3.LUT P0, PT, P0, PT, PT, 0x8, 0x80 ;  /* 0x000000000080781c */ /* 0x000fee000070e170 */
[----:B------:R-:W-:Y:S11]  /*4180*/  @P2 FSETP.EQ.AND P0, PT, R49, RZ, PT ;  /* 0x000000ff3100220b */ /* 0x000ff60003f02000 */
[----:B------:R-:W-:Y:S02]  /*4190*/  @!UPT UIADD3 URZ, UPT, UPT, URZ, URZ, URZ ;  /* 0x000000fffffff290 */ /* 0x000fe4000fffe0ff */
.L_x_73:
[----:B------:R-:W3:Y:S01]  /*41a0*/  SYNCS.PHASECHK.TRANS64.TRYWAIT P2, [UR7+0x60], R14 ;  /* 0x0000600eff0075a7 */ /* 0x000ee20008041107 */
[----:B------:R-:W-:Y:S04]  /*41b0*/  ELECT P4, URZ, PT ;  /* 0x0000000000ff782f */ /* 0x000fe80003880000 */
[----:B------:R-:W-:Y:S11]  /*41c0*/  PLOP3.LUT P4, PT, P0, P4, PT, 0xf2, 0x2f ;  /* 0x00000000002f781c */ /* 0x000ff60000789e72 */
[----:B------:R-:W-:Y:S02]  /*41d0*/  @!UPT UIADD3 URZ, UPT, UPT, URZ, URZ, URZ ;  /* 0x000000fffffff290 */ /* 0x000fe4000fffe0ff */
[----:B-1----:R-:W-:Y:S05]  /*41e0*/  @!P4 IADD3 R8, P0, PT, R30, 0x580, RZ ;  /* 0x000005801e08c810 */ /* 0x002fea0007f1e0ff */
[----:B--2---:R-:W-:Y:S01]  /*41f0*/  @!P4 IMAD.X R2, RZ, RZ, R31, P0 ;  /* 0x000000ffff02c224 */ /* 0x004fe200000e061f */
[----:B---3--:R-:W-:Y:S07]  /*4200*/  @!P2 BRA `(.L_x_74) ;  /* 0x000000540040a947 */ /* 0x008fee0003800000 */
.L_x_155:
[----:B------:R-:W-:Y:S01]  /*4210*/  @!P4 R2UR UR8, R2 ;  /* 0x000000000208c2ca */ /* 0x000fe200000e0000 */
[----:B------:R-:W-:Y:S01]  /*4220*/  VOTEU.ALL UP1, P4 ;  /* 0x0000000000ff7886 */ /* 0x000fe20002020000 */
[----:B------:R-:W-:Y:S01]  /*4230*/  @!P4 R2UR UR9, R8 ;  /* 0x000000000809c2ca */ /* 0x000fe200000e0000 */
[----:B-1----:R-:W-:Y:S01]  /*4240*/  @!P4 IMAD.MOV.U32 R0, RZ, RZ, 0x1000 ;  /* 0x00001000ff00c424 */ /* 0x002fe200078e00ff */
[----:B------:R-:W-:Y:S01]  /*4250*/  UMOV UR10, 0x0 ;  /* 0x00000000000a7882 */ /* 0x000fe20000000000 */
[----:B------:R-:W-:Y:S01]  /*4260*/  UMOV UR11, 0x10000000 ;  /* 0x10000000000b7882 */ /* 0x000fe20000000000 */
[----:B------:R-:W-:Y:S01]  /*4270*/  @!UP1 UIADD3 UR32, UPT, UPT, UR7, 0x200, URZ ;  /* 0x0000020007209890 */ /* 0x000fe2000fffe0ff */
[----:B------:R-:W-:Y:S06]  /*4280*/  VOTEU.ALL UP1, P4 ;  /* 0x0000000000ff7886 */ /* 0x000fec0002020000 */
[----:B------:R-:W-:Y:S01]  /*4290*/  IMAD.U32 R9, RZ, RZ, UR8 ;  /* 0x00000008ff097e24 */ /* 0x000fe2000f8e00ff */
[----:B------:R-:W-:Y:S01]  /*42a0*/  UPRMT UR8, UR37, 0x654, UR33 ;  /* 0x0000065425087896 */ /* 0x000fe20008000021 */
[----:B------:R-:W-:Y:S03]  /*42b0*/  IMAD.U32 R8, RZ, RZ, UR9 ;  /* 0x00000009ff087e24 */ /* 0x000fe6000f8e00ff */
[----:B------:R-:W-:Y:S02]  /*42c0*/  @!P4 R2UR UR15, R9 ;  /* 0x00000000090fc2ca */ /* 0x000fe400000e0000 */
[----:B------:R-:W-:Y:S02]  /*42d0*/  @!P4 R2UR UR14, R8 ;  /* 0x00000000080ec2ca */ /* 0x000fe400000e0000 */
[----:B------:R-:W-:Y:S05]  /*42e0*/  @!P4 IADD3 R8, P0, PT, R30, 0x580, RZ ;  /* 0x000005801e08c810 */ /* 0x000fea0007f1e0ff */
[----:B------:R-:W-:Y:S06]  /*42f0*/  @!P4 IMAD.X R2, RZ, RZ, R31, P0 ;  /* 0x000000ffff02c224 */ /* 0x000fec00000e061f */
[----:B------:R1:W-:Y:S01]  /*4300*/  @!UP1 UTMALDG.3D [UR32], [UR14], desc[UR10] ;  /* 0x00000a200e0095b4 */ /* 0x0003e20008011000 */
[----:B------:R1:W-:Y:S01]  /*4310*/  @!P4 SYNCS.ARRIVE.TRANS64.RED.A0TR RZ, [UR7+0x40], R0 ;  /* 0x00004000ffffc9a7 */ /* 0x0003e20008300407 */
[----:B------:R-:W-:Y:S01]  /*4320*/  SYNCS.ARRIVE.TRANS64.RED.A1T0 RZ, [UR8], RZ ;  /* 0x000000ffffff79a7 */ /* 0x000fe20008100408 */
[----:B------:R-:W2:Y:S02]  /*4330*/  SYNCS.PHASECHK.TRANS64.TRYWAIT P2, [UR7+0x68], R14 ;  /* 0x0000680eff0075a7 */ /* 0x000ea40008041107 */
[----:B-12---:R-:W-:Y:S05]  /*4340*/  @!P2 BRA `(.L_x_75) ;  /* 0x000000540008a947 */ /* 0x006fea0003800000 */
.L_x_157:
[----:B------:R-:W-:Y:S01]  /*4350*/  @!P4 R2UR UR8, R2 ;  /* 0x000000000208c2ca */ /* 0x000fe200000e0000 */
[----:B------:R-:W-:Y:S01]  /*4360*/  VOTEU.ALL UP1, P4 ;  /* 0x0000000000ff7886 */ /* 0x000fe20002020000 */
[----:B------:R-:W-:Y:S01]  /*4370*/  @!P4 R2UR UR9, R8 ;  /* 0x000000000809c2ca */ /* 0x000fe200000e0000 */
[----:B-1----:R-:W-:Y:S01]  /*4380*/  @!P4 IMAD.MOV.U32 R0, RZ, RZ, 0x1000 ;  /* 0x00001000ff00c424 */ /* 0x002fe200078e00ff */
[----:B------:R-:W-:Y:S01]  /*4390*/  UMOV UR10, 0x0 ;  /* 0x00000000000a7882 */ /* 0x000fe20000000000 */
[----:B------:R-:W-:Y:S01]  /*43a0*/  UMOV UR11, 0x10000000 ;  /* 0x10000000000b7882 */ /* 0x000fe20000000000 */
[----:B------:R-:W-:Y:S02]  /*43b0*/  @!UP1 UIADD3 UR26, UPT, UPT, UR34, 0x40, URZ ;  /* 0x00000040221a9890 */ /* 0x000fe4000fffe0ff */
[----:B------:R-:W-:Y:S01]  /*43c0*/  @!UP1 UIADD3 UR24, UPT, UPT, UR7, 0x1200, URZ ;  /* 0x0000120007189890 */ /* 0x000fe2000fffe0ff */
[----:B------:R-:W-:Y:S01]  /*43d0*/  VOTEU.ALL UP1, P4 ;  /* 0x0000000000ff7886 */ /* 0x000fe20002020000 */
[----:B------:R-:W-:Y:S01]  /*43e0*/  UMOV UR27, UR35 ;  /* 0x00000023001b7c82 */ /* 0x000fe20008000000 */
[----:B------:R-:W-:Y:S02]  /*43f0*/  UMOV UR28, UR36 ;  /* 0x00000024001c7c82 */ /* 0x000fe40008000000 */
        /* <DEDUP_REMOVED lines=12> */
.L_x_159:
[----:B------:R-:W2:Y:S01]  /*44c0*/  LDC.64 R12, c[0x0][0xb18] ;  /* 0x0002c600ff0c7b82 */ /* 0x000ea20000000a00 */
[----:B------:R-:W-:Y:S01]  /*44d0*/  @!P4 R2UR UR8, R2 ;  /* 0x000000000208c2ca */ /* 0x000fe200000e0000 */
[----:B------:R-:W-:Y:S01]  /*44e0*/  VOTEU.ALL UP1, P4 ;  /* 0x0000000000ff7886 */ /* 0x000fe20002020000 */
[----:B------:R-:W-:Y:S01]  /*44f0*/  @!P4 R2UR UR9, R8 ;  /* 0x000000000809c2ca */ /* 0x000fe200000e0000 */
[----:B-1----:R-:W-:Y:S01]  /*4500*/  @!P4 IMAD.MOV.U32 R0, RZ, RZ, 0x1000 ;  /* 0x00001000ff00c424 */ /* 0x002fe200078e00ff */
[----:B------:R-:W-:Y:S03]  /*4510*/  UMOV UR10, 0x0 ;  /* 0x00000000000a7882 */ /* 0x000fe60000000000 */
[----:B------:R-:W1:Y:S01]  /*4520*/  @!P1 LDC R2, c[0x0][0xb0c] ;  /* 0x0002c300ff029b82 */ /* 0x000e620000000800 */
[----:B------:R-:W-:Y:S01]  /*4530*/  @!UP1 UIADD3 UR18, UPT, UPT, UR34, 0x80, URZ ;  /* 0x0000008022129890 */ /* 0x000fe2000fffe0ff */
[----:B------:R-:W-:Y:S01]  /*4540*/  @P3 SHF.R.U32.HI R26, RZ, 0x10, R21 ;  /* 0x00000010ff1a3819 */ /* 0x000fe20000011615 */
[----:B------:R-:W-:Y:S01]  /*4550*/  @!UP1 UIADD3 UR16, UPT, UPT, UR7, 0x2200, URZ ;  /* 0x0000220007109890 */ /* 0x000fe2000fffe0ff */
[----:B------:R-:W-:Y:S01]  /*4560*/  VIADD R28, R28, 0x1 ;  /* 0x000000011c1c7836 */ /* 0x000fe20000000000 */
[----:B------:R-:W-:Y:S01]  /*4570*/  VOTEU.ALL UP1, P4 ;  /* 0x0000000000ff7886 */ /* 0x000fe20002020000 */
[----:B------:R-:W-:Y:S01]  /*4580*/  UMOV UR11, 0x10000000 ;  /* 0x10000000000b7882 */ /* 0x000fe20000000000 */
[----:B------:R-:W-:Y:S01]  /*4590*/  UMOV UR19, UR35 ;  /* 0x0000002300137c82 */ /* 0x000fe20008000000 */
[----:B------:R-:W-:Y:S01]  /*45a0*/  IMAD.U32 R9, RZ, RZ, UR8 ;  /* 0x00000008ff097e24 */ /* 0x000fe2000f8e00ff */
[----:B------:R-:W-:Y:S01]  /*45b0*/  UMOV UR20, UR36 ;  /* 0x0000002400147c82 */ /* 0x000fe20008000000 */
[----:B------:R-:W-:Y:S01]  /*45c0*/  IMAD.U32 R8, RZ, RZ, UR9 ;  /* 0x00000009ff087e24 */ /* 0x000fe2000f8e00ff */
[----:B------:R-:W-:Y:S02]  /*45d0*/  UPRMT UR8, UR37, 0x654, UR17 ;  /* 0x0000065425087896 */ /* 0x000fe40008000011 */
[----:B------:R-:W-:Y:S02]  /*45e0*/  @!P4 R2UR UR15, R9 ;  /* 0x00000000090fc2ca */ /* 0x000fe400000e0000 */
[----:B------:R-:W-:Y:S02]  /*45f0*/  @!P4 R2UR UR14, R8 ;  /* 0x00000000080ec2ca */ /* 0x000fe400000e0000 */
[----:B------:R-:W3:Y:S11]  /*4600*/  LDC.64 R8, c[0x0][0xb10] ;  /* 0x0002c400ff087b82 */ /* 0x000ef60000000a00 */
[----:B------:R1:W-:Y:S01]  /*4610*/  @!UP1 UTMALDG.3D [UR16], [UR14], desc[UR10] ;  /* 0x00000a100e0095b4 */ /* 0x0003e20008011000 */
[----:B------:R5:W-:Y:S01]  /*4620*/  @!P4 SYNCS.ARRIVE.TRANS64.RED.A0TR RZ, [UR7+0x50], R0 ;  /* 0x00005000ffffc9a7 */ /* 0x000be20008300407 */
[C---:B---3--:R-:W-:Y:S01]  /*4630*/  @!P1 IMAD.HI.U32 R8, R11.reuse, R8, RZ ;  /* 0x000000080b089227 */ /* 0x048fe200078e00ff */
[----:B--2---:R-:W-:Y:S02]  /*4640*/  @!P1 ISETP.NE.AND P0, PT, R12, 0x1, PT ;  /* 0x000000010c00980c */ /* 0x004fe40003f05270 */
[----:B-1----:R-:W-:Y:S01]  /*4650*/  @!P1 ISETP.NE.AND P2, PT, R2, 0x1, PT ;  /* 0x000000010200980c */ /* 0x002fe20003f45270 */
[----:B------:R-:W-:Y:S01]  /*4660*/  SYNCS.ARRIVE.TRANS64.RED.A1T0 RZ, [UR8], RZ ;  /* 0x000000ffffff79a7 */ /* 0x000fe20008100408 */
[C---:B------:R-:W-:Y:S01]  /*4670*/  @!P1 IMAD.HI.U32 R13, R10.reuse, R13, RZ ;  /* 0x0000000d0a0d9227 */ /* 0x040fe200078e00ff */
[----:B------:R-:W-:Y:S04]  /*4680*/  @!P1 SHF.R.U32.HI R8, RZ, R9, R8 ;  /* 0x00000009ff089219 */ /* 0x000fe80000011608 */
[----:B------:R-:W-:Y:S01]  /*4690*/  @!P1 SEL R8, R11, R8, !P2 ;  /* 0x000000080b089207 */ /* 0x000fe20005000000 */
[----:B------:R-:W1:Y:S01]  /*46a0*/  SYNCS.PHASECHK.TRANS64.TRYWAIT P5, [UR7+0x78], R14 ;  /* 0x0000780eff0075a7 */ /* 0x000e6200080a1107 */
[----:B-----5:R-:W2:Y:S02]  /*46b0*/  @!P1 LDC R0, c[0x0][0xb20] ;  /* 0x0002c800ff009b82 */ /* 0x020ea40000000800 */
[----:B--2---:R-:W-:Y:S04]  /*46c0*/  @!P1 SHF.R.U32.HI R0, RZ, R0, R13 ;  /* 0x00000000ff009219 */ /* 0x004fe8000001160d */
[----:B------:R-:W-:Y:S05]  /*46d0*/  @!P1 SEL R9, R10, R0, !P0 ;  /* 0x000000000a099207 */ /* 0x000fea0004000000 */
[----:B------:R-:W-:Y:S02]  /*46e0*/  @!P1 IMAD.IADD R0, R9, 0x1, -R8 ;  /* 0x0000000109009824 */ /* 0x000fe400078e0a08 */
[----:B------:R-:W-:Y:S02]  /*46f0*/  @!P1 IMAD.IADD R8, R8, 0x1, -R9 ;  /* 0x0000000108089824 */ /* 0x000fe400078e0a09 */
[----:B------:R-:W-:Y:S02]  /*4700*/  @!P1 IMAD R11, R0, R2, R11 ;  /* 0x00000002000b9224 */ /* 0x000fe400078e020b */
[----:B------:R-:W-:Y:S01]  /*4710*/  @!P1 IMAD R10, R8, R12, R10 ;  /* 0x0000000c080a9224 */ /* 0x000fe200078e020a */
[----:B-1----:R-:W-:Y:S06]  /*4720*/  @!P5 BRA `(.L_x_77) ;  /* 0x000000500040d947 */ /* 0x002fec0003800000 */
.L_x_161:
[----:B------:R-:W-:Y:S01]  /*4730*/  @!P4 IADD3 R2, P0, PT, R30, 0x580, RZ ;  /* 0x000005801e02c810 */ /* 0x000fe20007f1e0ff */
[----:B------:R-:W-:Y:S01]  /*4740*/  VOTEU.ALL UP1, P4 ;  /* 0x0000000000ff7886 */ /* 0x000fe20002020000 */
[----:B------:R-:W-:Y:S01]  /*4750*/  UMOV UR18, 0x0 ;  /* 0x0000000000127882 */ /* 0x000fe20000000000 */
[----:B------:R-:W-:Y:S01]  /*4760*/  UMOV UR19, 0x10000000 ;  /* 0x1000000000137882 */ /* 0x000fe20000000000 */
[----:B------:R-:W-:Y:S01]  /*4770*/  @!P4 R2UR UR9, R2 ;  /* 0x000000000209c2ca */ /* 0x000fe200000e0000 */
[----:B-1----:R-:W-:Y:S01]  /*4780*/  @!P4 IMAD.X R0, RZ, RZ, R31, P0 ;  /* 0x000000ffff00c224 */ /* 0x002fe200000e061f */
[----:B------:R-:W-:Y:S01]  /*4790*/  @!UP1 UIADD3 UR10, UPT, UPT, UR34, 0xc0, URZ ;  /* 0x000000c0220a9890 */ /* 0x000fe2000fffe0ff */
[----:B------:R-:W-:Y:S01]  /*47a0*/  ISETP.NE.AND P0, PT, R28, 0x2, PT ;  /* 0x000000021c00780c */ /* 0x000fe20003f05270 */
[----:B------:R-:W-:Y:S01]  /*47b0*/  UMOV UR11, UR35 ;  /* 0x00000023000b7c82 */ /* 0x000fe20008000000 */
[----:B------:R-:W-:Y:S01]  /*47c0*/  UMOV UR12, UR36 ;  /* 0x00000024000c7c82 */ /* 0x000fe20008000000 */
[----:B------:R-:W-:Y:S01]  /*47d0*/  @!P4 R2UR UR8, R0 ;  /* 0x000000000008c2ca */ /* 0x000fe200000e0000 */
[----:B------:R-:W-:Y:S01]  /*47e0*/  IMAD.IADD R14, R10, 0x1, R94 ;  /* 0x000000010a0e7824 */ /* 0x000fe200078e025e */
[----:B------:R-:W-:Y:S01]  /*47f0*/  @P3 R2UR UR36, R26 ;  /* 0x000000001a2432ca */ /* 0x000fe200000e0000 */
[----:B------:R-:W-:Y:S01]  /*4800*/  IMAD.IADD R15, R11, 0x1, R95 ;  /* 0x000000010b0f7824 */ /* 0x000fe200078e025f */
[----:B------:R-:W-:Y:S02]  /*4810*/  SEL R0, RZ, 0x1, P0 ;  /* 0x00000001ff007807 */ /* 0x000fe40000000000 */
[----:B------:R-:W-:Y:S01]  /*4820*/  LOP3.LUT R29, R29, 0x1, RZ, 0x3c, !PT ;  /* 0x000000011d1d7812 */ /* 0x000fe200078e3cff */
[----:B------:R-:W-:Y:S01]  /*4830*/  IMAD.U32 R8, RZ, RZ, UR9 ;  /* 0x00000009ff087e24 */ /* 0x000fe2000f8e00ff */
[----:B------:R-:W-:Y:S01]  /*4840*/  @!UP1 UIADD3 UR9, UPT, UPT, UR7, 0x58, URZ ;  /* 0x0000005807099890 */ /* 0x000fe2000fffe0ff */
[----:B------:R-:W-:Y:S02]  /*4850*/  LOP3.LUT R27, R27, R0, RZ, 0x3c, !PT ;  /* 0x000000001b1b7212 */ /* 0x000fe400078e3cff */
[----:B------:R-:W-:Y:S02]  /*4860*/  SEL R28, R28, RZ, P0 ;  /* 0x000000ff1c1c7207 */ /* 0x000fe40000000000 */
[----:B------:R-:W-:Y:S01]  /*4870*/  IMAD.U32 R9, RZ, RZ, UR8 ;  /* 0x00000008ff097e24 */ /* 0x000fe2000f8e00ff */
[----:B------:R-:W-:Y:S01]  /*4880*/  @!P4 R2UR UR14, R8 ;  /* 0x00000000080ec2ca */ /* 0x000fe200000e0000 */
[----:B------:R-:W-:Y:S01]  /*4890*/  @!UP1 UIADD3 UR8, UPT, UPT, UR7, 0x3200, URZ ;  /* 0x0000320007089890 */ /* 0x000fe2000fffe0ff */
[----:B------:R-:W-:Y:S02]  /*48a0*/  VOTEU.ALL UP1, P4 ;  /* 0x0000000000ff7886 */ /* 0x000fe40002020000 */
[----:B------:R-:W-:Y:S11]  /*48b0*/  @!P4 R2UR UR15, R9 ;  /* 0x00000000090fc2ca */ /* 0x000ff600000e0000 */
[----:B------:R-:W-:Y:S02]  /*48c0*/  @!UPT UIADD3 URZ, UPT, UPT, URZ, URZ, URZ ;  /* 0x000000fffffff290 */ /* 0x000fe4000fffe0ff */
[----:B------:R2:W-:Y:S01]  /*48d0*/  @!UP1 UTMALDG.3D [UR8], [UR14], desc[UR18] ;  /* 0x000012080e0095b4 */ /* 0x0005e20008011000 */
[----:B------:R2:W-:Y:S01]  /*48e0*/  @!P4 SYNCS.ARRIVE.TRANS64.RED.A0TR RZ, [UR7+0x58], R25 ;  /* 0x00005819ffffc9a7 */ /* 0x0005e20008300407 */
[----:B------:R-:W-:Y:S01]  /*48f0*/  UPLOP3.LUT UP1, UPT, UPT, UPT, UPT, 0x80, 0x8 ;  /* 0x000000000008789c */ /* 0x000fe20003f2f070 */
[----:B------:R-:W-:Y:S01]  /*4900*/  SYNCS.ARRIVE.TRANS64.RED.A1T0 RZ, [UR13], RZ ;  /* 0x000000ffffff79a7 */ /* 0x000fe2000810040d */
[----:B------:R-:W-:Y:S09]  /*4910*/  @P3 BRA `(.L_x_78) ;  /* 0xfffffff000a03947 */ /* 0x000ff2000383ffff */
[----:B------:R-:W-:-:S04]  /*4920*/  SHF.L.U32 R2, R29, 0x1f, RZ ;  /* 0x0000001f1d027819 */ /* 0x000fc800000006ff */
[----:B------:R-:W1:Y:S02]  /*4930*/  SYNCS.PHASECHK.TRANS64.TRYWAIT P0, [UR7+0x60], R2 ;  /* 0x00006002ff0075a7 */ /* 0x000e640008001107 */
[----:B-1----:R-:W-:Y:S05]  /*4940*/  @!P0 BRA `(.L_x_79) ;  /* 0x0000004c00d08947 */ /* 0x002fea0003800000 */
.L_x_163:
[----:B------:R-:W3:Y:S02]  /*4950*/  SYNCS.PHASECHK.TRANS64.TRYWAIT P0, [UR7+0x68], R2 ;  /* 0x00006802ff0075a7 */ /* 0x000ee40008001107 */
[----:B---3--:R-:W-:Y:S05]  /*4960*/  @!P0 BRA `(.L_x_80) ;  /* 0x0000004c00e08947 */ /* 0x008fea0003800000 */
.L_x_165:
[----:B------:R-:W3:Y:S02]  /*4970*/  SYNCS.PHASECHK.TRANS64.TRYWAIT P0, [UR7+0x70], R2 ;  /* 0x00007002ff0075a7 */ /* 0x000ee40008001107 */
[----:B---3--:R-:W-:Y:S05]  /*4980*/  @!P0 BRA `(.L_x_81) ;  /* 0x0000004c00f08947 */ /* 0x008fea0003800000 */
.L_x_167:
[----:B-1----:R-:W-:-:S07]  /*4990*/  MOV R0, UR7 ;  /* 0x0000000700007c02 */ /* 0x002fce0008000f00 */
.L_x_82:
[----:B-1----:R-:W-:-:S04]  /*49a0*/  SHF.L.U32 R2, R29, 0x1f, RZ ;  /* 0x0000001f1d027819 */ /* 0x002fc800000006ff */
[----:B------:R1:W3:Y:S03]  /*49b0*/  SYNCS.PHASECHK.TRANS64.TRYWAIT P0, [R0+URZ+0x78], R2 ;  /* 0x00007802000075a7 */ /* 0x0002e600080011ff */
[----:B---3--:R-:W-:Y:S05]  /*49c0*/  @!P0 NANOSLEEP.SYNCS 0x989680 ;  /* 0x009896800000895d */ /* 0x008fea0003900000 */
[----:B------:R-:W3:Y:S02]  /*49d0*/  @!P0 SYNCS.PHASECHK.TRANS64 P0, [R0+URZ+0x78], R2 ;  /* 0x00007802000085a7 */ /* 0x000ee400080010ff */
[----:B--23--:R-:W-:Y:S05]  /*49e0*/  @P0 EXIT ;  /* 0x000000000000094d */ /* 0x00cfea0003800000 */
[----:B------:R-:W-:Y:S05]  /*49f0*/  BRA `(.L_x_82) ;  /* 0xfffffffc00e87947 */ /* 0x000fea000383ffff */
.L_x_67:
[----:B------:R-:W-:-:S06]  /*4a00*/  UISETP.GE.AND UP1, UPT, UR8, 0x4, UPT ;  /* 0x000000040800788c */ /* 0x000fcc000bf26270 */
[----:B------:R-:W-:-:S13]  /*4a10*/  PLOP3.LUT P0, PT, PT, PT, UP1, 0x80, 0x8 ;  /* 0x000000000008781c */ /* 0x000fda0003f0f018 */
[----:B------:R-:W-:Y:S05]  /*4a20*/  @!P0 EXIT ;  /* 0x000000000000894d */ /* 0x000fea0003800000 */
[----:B------:R-:W-:Y:S01]  /*4a30*/  BAR.SYNC.DEFER_BLOCKING 0x6, 0xa0 ;  /* 0x0182800000007b1d */ /* 0x000fe20000010000 */
[C---:B------:R-:W-:Y:S01]  /*4a40*/  IMAD.SHL.U32 R3, R108.reuse, 0x40, RZ ;  /* 0x000000406c037824 */ /* 0x040fe200078e00ff */
[C---:B------:R-:W-:Y:S01]  /*4a50*/  LOP3.LUT R110, R108.reuse, 0x60, RZ, 0xc0, !PT ;  /* 0x000000606c6e7812 */ /* 0x040fe200078ec0ff */
[C---:B------:R-:W-:Y:S01]  /*4a60*/  IMAD.SHL.U32 R100, R108.reuse, 0x20, RZ ;  /* 0x000000206c647824 */ /* 0x040fe200078e00ff */
[----:B------:R-:W-:Y:S01]  /*4a70*/  CS2R R106, SRZ ;  /* 0x00000000006a7805 */ /* 0x000fe2000001ff00 */
[C---:B------:R-:W-:Y:S01]  /*4a80*/  IMAD.SHL.U32 R4, R108.reuse, 0x2, RZ ;  /* 0x000000026c047824 */ /* 0x040fe200078e00ff */
[----:B------:R-:W-:Y:S02]  /*4a90*/  UMOV UR49, 0x400 ;  /* 0x0000040000317882 */ /* 0x000fe40000000000 */
[----:B------:R-:W1:Y:S01]  /*4aa0*/  LDC R99, c[0x0][0x370] ;  /* 0x0000dc00ff637b82 */ /* 0x000e620000000800 */
[----:B------:R-:W-:Y:S01]  /*4ab0*/  ULEA UR49, UR37, UR49, 0x18 ;  /* 0x0000003125317291 */ /* 0x000fe2000f8ec0ff */
[----:B------:R-:W-:Y:S01]  /*4ac0*/  LOP3.LUT R2, R3, 0x180, RZ, 0xc0, !PT ;  /* 0x0000018003027812 */ /* 0x000fe200078ec0ff */
[----:B------:R-:W-:Y:S01]  /*4ad0*/  IMAD.U32 R46, R108, 0x10000, RZ ;  /* 0x000100006c2e7824 */ /* 0x000fe200078e00ff */
[----:B------:R-:W-:Y:S01]  /*4ae0*/  LOP3.LUT R100, R100, 0xc00, RZ, 0xc0, !PT ;  /* 0x00000c0064647812 */ /* 0x000fe200078ec0ff */
[----:B------:R-:W-:Y:S01]  /*4af0*/  UIADD3 UR4, UPT, UPT, UR49, 0x4200, URZ ;  /* 0x0000420031047890 */ /* 0x000fe2000fffe0ff */
[----:B------:R-:W-:Y:S01]  /*4b00*/  LOP3.LUT R4, R2, 0x20, R4, 0xf8, !PT ;  /* 0x0000002002047812 */ /* 0x000fe200078ef804 */
[----:B------:R-:W-:Y:S01]  /*4b10*/  IMAD.SHL.U32 R2, R108, 0x8, RZ ;  /* 0x000000086c027824 */ /* 0x000fe200078e00ff */
[----:B------:R-:W2:Y:S01]  /*4b20*/  LDC R42, c[0x0][0xb0c] ;  /* 0x0002c300ff2a7b82 */ /* 0x000ea20000000800 */
[----:B------:R-:W-:Y:S01]  /*4b30*/  LOP3.LUT R100, R100, 0x40, R3, 0xf8, !PT ;  /* 0x0000004064647812 */ /* 0x000fe200078ef803 */
[----:B------:R-:W-:Y:S01]  /*4b40*/  IMAD.MOV.U32 R45, RZ, RZ, RZ ;  /* 0x000000ffff2d7224 */ /* 0x000fe200078e00ff */
[----:B------:R-:W-:Y:S01]  /*4b50*/  LOP3.LUT R46, R46, 0x600000, RZ, 0xc0, !PT ;  /* 0x006000002e2e7812 */ /* 0x000fe200078ec0ff */
[----:B------:R-:W-:Y:S01]  /*4b60*/  IMAD.MOV.U32 R112, RZ, RZ, RZ ;  /* 0x000000ffff707224 */ /* 0x000fe200078e00ff */
[----:B------:R-:W-:-:S02]  /*4b70*/  LOP3.LUT R108, R108, 0x2, RZ, 0xc0, !PT ;  /* 0x000000026c6c7812 */ /* 0x000fc400078ec0ff */
[----:B------:R-:W-:Y:S02]  /*4b80*/  CS2R R104, SRZ ;  /* 0x0000000000687805 */ /* 0x000fe4000001ff00 */
[----:B------:R-:W-:Y:S01]  /*4b90*/  LOP3.LUT R2, R4, 0x30, R2, 0x78, !PT ;  /* 0x0000003004027812 */ /* 0x000fe200078e7802 */
[----:B------:R-:W4:Y:S01]  /*4ba0*/  LDC R97, c[0x0][0xb20] ;  /* 0x0002c800ff617b82 */ /* 0x000f220000000800 */
[----:B------:R-:W3:Y:S01]  /*4bb0*/  LDS R0, [UR49+0x140] ;  /* 0x00014031ff007984 */ /* 0x000ee20008000800 */
[----:B------:R-:W-:Y:S01]  /*4bc0*/  LOP3.LUT R100, R100, 0x200, R3, 0xf8, !PT ;  /* 0x0000020064647812 */ /* 0x000fe200078ef803 */
[----:B------:R-:W-:Y:S01]  /*4bd0*/  IMAD.MOV R102, RZ, RZ, -R108 ;  /* 0x000000ffff667224 */ /* 0x000fe200078e0a6c */
[----:B------:R-:W1:Y:S01]  /*4be0*/  LDCU.64 UR52, c[0x0][0x348] ;  /* 0x00006900ff3477ac */ /* 0x000e620008000a00 */
[----:B------:R-:W-:Y:S01]  /*4bf0*/  IMAD.U32 R109, RZ, RZ, UR4 ;  /* 0x00000004ff6d7e24 */ /* 0x000fe2000f8e00ff */
[----:B------:R-:W-:Y:S02]  /*4c00*/  LOP3.LUT R100, R100, R2, RZ, 0xfc, !PT ;  /* 0x0000000264647212 */ /* 0x000fe400078efcff */
[----:B------:R-:W1:Y:S01]  /*4c10*/  LDC R41, c[0x0][0xb30] ;  /* 0x0002cc00ff297b82 */ /* 0x000e620000000800 */
[----:B------:R-:W1:Y:S01]  /*4c20*/  LDCU.64 UR38, c[0x0][0x888] ;  /* 0x00011100ff2677ac */ /* 0x000e620008000a00 */
[----:B------:R-:W1:Y:S06]  /*4c30*/  LDCU.64 UR44, c[0x0][0x890] ;  /* 0x00011200ff2c77ac */ /* 0x000e6c0008000a00 */
[----:B------:R-:W1:Y:S01]  /*4c40*/  LDC.64 R92, c[0x0][0xb10] ;  /* 0x0002c400ff5c7b82 */ /* 0x000e620000000a00 */
[----:B------:R-:W-:-:S07]  /*4c50*/  UIADD3 UR48, UPT, UPT, UR49, 0x200, URZ ;  /* 0x0000020031307890 */ /* 0x000fce000fffe0ff */
[----:B------:R-:W1:Y:S08]  /*4c60*/  LDC.64 R38, c[0x0][0xb18] ;  /* 0x0002c600ff267b82 */ /* 0x000e700000000a00 */
[----:B------:R-:W1:Y:S08]  /*4c70*/  LDC.64 R36, c[0x0][0xb28] ;  /* 0x0002ca00ff247b82 */ /* 0x000e700000000a00 */
[----:B------:R-:W1:Y:S01]  /*4c80*/  LDC.64 R90, c[0x0][0x8b0] ;  /* 0x00022c00ff5a7b82 */ /* 0x000e620000000a00 */
[----:B---3--:R-:W-:-:S07]  /*4c90*/  IMAD.IADD R46, R0, 0x1, R46 ;  /* 0x00000001002e7824 */ /* 0x008fce00078e022e */
[----:B------:R-:W3:Y:S08]  /*4ca0*/  LDC.64 R88, c[0x0][0x8a8] ;  /* 0x00022a00ff587b82 */ /* 0x000ef00000000a00 */
[----:B--2-4-:R-:W1:Y:S02]  /*4cb0*/  LDC R98, c[0x0][0x374] ;  /* 0x0000dd00ff627b82 */ /* 0x014e640000000800 */
.L_x_124:
[----:B------:R-:W-:Y:S02]  /*4cc0*/  LEA R0, R112, UR49, 0x3 ;  /* 0x0000003170007c11 */ /* 0x000fe4000f8e18ff */
[----:B------:R-:W-:Y:S02]  /*4cd0*/  SHF.L.U32 R2, R106, 0x1f, RZ ;  /* 0x0000001f6a027819 */ /* 0x000fe400000006ff */
[----:B------:R-:W-:Y:S02]  /*4ce0*/  LEA R16, R112, UR49, 0x4 ;  /* 0x0000003170107c11 */ /* 0x000fe4000f8e20ff */
[----:B------:R-:W2:Y:S02]  /*4cf0*/  SYNCS.PHASECHK.TRANS64.TRYWAIT P0, [R0+URZ+0x90], R2 ;  /* 0x00009002000075a7 */ /* 0x000ea400080011ff */
[----:B-12---:R-:W-:Y:S05]  /*4d00*/  @!P0 BRA `(.L_x_83) ;  /* 0x0000004c00288947 */ /* 0x006fea0003800000 */
.L_x_168:
[----:B------:R-:W4:Y:S01]  /*4d10*/  LDC.64 R10, c[0x0][0xb10] ;  /* 0x0002c400ff0a7b82 */ /* 0x000f220000000a00 */
[----:B------:R-:W3:Y:S01]  /*4d20*/  LDS.128 R16, [R16+0x120] ;  /* 0x0001200010107984 */ /* 0x000ee20000000c00 */
[----:B-1----:R-:W-:Y:S01]  /*4d30*/  ISETP.NE.AND P1, PT, R41, 0x1, PT ;  /* 0x000000012900780c */ /* 0x002fe20003f25270 */
[----:B--2---:R-:W-:Y:S01]  /*4d40*/  VIADD R0, R0, 0xa0 ;  /* 0x000000a000007836 */ /* 0x004fe20000000000 */
[----:B------:R-:W-:Y:S04]  /*4d50*/  ISETP.GE.AND P0, PT, R40, 0x1, PT ;  /* 0x000000012800780c */ /* 0x000fe80003f06270 */
[----:B------:R-:W1:Y:S01]  /*4d60*/  LDC.64 R8, c[0x0][0xb18] ;  /* 0x0002c600ff087b82 */ /* 0x000e620000000a00 */
[----:B------:R-:W-:Y:S01]  /*4d70*/  PRMT R0, RZ, 0x654, R0 ;  /* 0x00000654ff007816 */ /* 0x000fe20000000000 */
[----:B------:R-:W-:Y:S01]  /*4d80*/  @!PT LDS RZ, [RZ] ;  /* 0x00000000fffff984 */ /* 0x000fe20000000800 */
[----:B------:R-:W-:Y:S01]  /*4d90*/  @!PT LDS RZ, [RZ] ;  /* 0x00000000fffff984 */ /* 0x000fe20000000800 */
[----:B------:R-:W-:Y:S01]  /*4da0*/  @!PT LDS RZ, [RZ] ;  /* 0x00000000fffff984 */ /* 0x000fe20000000800 */
[----:B------:R-:W-:Y:S01]  /*4db0*/  @!PT LDS RZ, [RZ] ;  /* 0x00000000fffff984 */ /* 0x000fe20000000800 */
[----:B------:R2:W-:Y:S06]  /*4dc0*/  MEMBAR.ALL.CTA ;  /* 0x0000000000007992 */ /* 0x0005ec0000008000 */
[----:B--2---:R-:W2:Y:S01]  /*4dd0*/  FENCE.VIEW.ASYNC.S ;  /* 0x00000000000073c6 */ /* 0x004ea20000000000 */
[----:B------:R-:W1:Y:S08]  /*4de0*/  @!P1 LDC R12, c[0x0][0xb20] ;  /* 0x0002c800ff0c9b82 */ /* 0x000e700000000800 */
[----:B------:R-:W1:Y:S01]  /*4df0*/  @!P1 LDC R7, c[0x0][0xb0c] ;  /* 0x0002c300ff079b82 */ /* 0x000e620000000800 */
[----:B--2---:R2:W-:Y:S01]  /*4e00*/  SYNCS.ARRIVE.TRANS64.RED.A1T0 RZ, [R0+URZ], RZ ;  /* 0x000000ff00ff79a7 */ /* 0x0045e200081004ff */
[----:B---3--:R-:W-:Y:S04]  /*4e10*/  LOP3.LUT P4, RZ, R18, 0x1, RZ, 0xc0, !PT ;  /* 0x0000000112ff7812 */ /* 0x008fe8000788c0ff */
[----:B------:R-:W-:Y:S09]  /*4e20*/  P2R R111, PR, RZ, 0x10 ;  /* 0x00000010ff6f7803 */ /* 0x000ff20000000000 */
[----:B------:R-:W-:Y:S02]  /*4e30*/  @P4 MOV R44, R16 ;  /* 0x00000010002c4202 */ /* 0x000fe40000000f00 */
[----:B------:R-:W-:Y:S01]  /*4e40*/  @P4 LOP3.LUT R43, R17, 0xffff, RZ, 0xc0, !PT ;  /* 0x0000ffff112b4812 */ /* 0x000fe200078ec0ff */
[----:B--2-4-:R-:W-:Y:S06]  /*4e50*/  @!P0 BRA `(.L_x_84) ;  /* 0x0000000000a48947 */ /* 0x014fec0003800000 */
[----:B------:R-:W-:Y:S01]  /*4e60*/  IMAD.HI.U32 R0, R98, R39, RZ ;  /* 0x0000002762007227 */ /* 0x000fe200078e00ff */
[----:B------:R-:W-:Y:S02]  /*4e70*/  ISETP.NE.AND P0, PT, R38, 0x1, PT ;  /* 0x000000012600780c */ /* 0x000fe40003f05270 */
[----:B------:R-:W-:Y:S01]  /*4e80*/  ISETP.NE.AND P2, PT, R40, 0x1, PT ;  /* 0x000000012800780c */ /* 0x000fe20003f45270 */
[----:B------:R-:W-:Y:S01]  /*4e90*/  IMAD.HI.U32 R4, R99, R92, RZ ;  /* 0x0000005c63047227 */ /* 0x000fe200078e00ff */
[----:B------:R-:W-:Y:S02]  /*4ea0*/  SHF.R.U32.HI R0, RZ, R97, R0 ;  /* 0x00000061ff007219 */ /* 0x000fe40000011600 */
[----:B------:R-:W-:Y:S01]  /*4eb0*/  ISETP.NE.AND P3, PT, R42, 0x1, PT ;  /* 0x000000012a00780c */ /* 0x000fe20003f65270 */
[----:B------:R-:W-:Y:S01]  /*4ec0*/  IMAD.HI.U32 R6, R43, R39, RZ ;  /* 0x000000272b067227 */ /* 0x000fe200078e00ff */
[-C--:B------:R-:W-:Y:S02]  /*4ed0*/  SHF.R.U32.HI R4, RZ, R93.reuse, R4 ;  /* 0x0000005dff047219 */ /* 0x080fe40000011604 */
[----:B------:R-:W-:Y:S01]  /*4ee0*/  SEL R0, R98, R0, !P0 ;  /* 0x0000000062007207 */ /* 0x000fe20004000000 */
[----:B------:R-:W-:Y:S01]  /*4ef0*/  IMAD.HI.U32 R5, R44, R92, RZ ;  /* 0x0000005c2c057227 */ /* 0x000fe200078e00ff */
[----:B------:R-:W-:Y:S03]  /*4f00*/  SEL R4, R99, R4, !P3 ;  /* 0x0000000463047207 */ /* 0x000fe60005800000 */
[-C--:B------:R-:W-:Y:S01]  /*4f10*/  IMAD.HI.U32 R3, R0, R36.reuse, RZ ;  /* 0x0000002400037227 */ /* 0x080fe200078e00ff */
[----:B------:R-:W-:Y:S03]  /*4f20*/  SHF.R.U32.HI R5, RZ, R93, R5 ;  /* 0x0000005dff057219 */ /* 0x000fe60000011605 */
[----:B------:R-:W-:Y:S01]  /*4f30*/  IMAD.HI.U32 R2, R4, R36, RZ ;  /* 0x0000002404027227 */ /* 0x000fe200078e00ff */
[----:B------:R-:W-:Y:S02]  /*4f40*/  @P2 SHF.R.U32.HI R0, RZ, R37, R3 ;  /* 0x00000025ff002219 */ /* 0x000fe40000011603 */
[----:B------:R-:W-:Y:S02]  /*4f50*/  SHF.R.U32.HI R3, RZ, R97, R6 ;  /* 0x00000061ff037219 */ /* 0x000fe40000011606 */
[----:B------:R-:W-:Y:S01]  /*4f60*/  @P2 SHF.R.U32.HI R4, RZ, R37, R2 ;  /* 0x00000025ff042219 */ /* 0x000fe20000011602 */
[----:B------:R-:W-:Y:S01]  /*4f70*/  IMAD R0, R40, R0, RZ ;  /* 0x0000000028007224 */ /* 0x000fe200078e02ff */
[----:B------:R-:W-:Y:S02]  /*4f80*/  SEL R3, R43, R3, !P0 ;  /* 0x000000032b037207 */ /* 0x000fe40004000000 */
[----:B------:R-:W-:Y:S01]  /*4f90*/  SEL R2, R44, R5, !P3 ;  /* 0x000000052c027207 */ /* 0x000fe20005800000 */
[----:B------:R-:W-:Y:S01]  /*4fa0*/  IMAD R5, R40, R4, RZ ;  /* 0x0000000428057224 */ /* 0x000fe200078e02ff */
[C---:B------:R-:W-:Y:S01]  /*4fb0*/  ISETP.GE.AND P0, PT, R3.reuse, R0, PT ;  /* 0x000000000300720c */ /* 0x040fe20003f06270 */
[C---:B------:R-:W-:Y:S03]  /*4fc0*/  IMAD.HI.U32 R0, R3.reuse, R36, RZ ;  /* 0x0000002403007227 */ /* 0x040fe600078e00ff */
[C---:B------:R-:W-:Y:S02]  /*4fd0*/  ISETP.GE.OR P0, PT, R2.reuse, R5, P0 ;  /* 0x000000050200720c */ /* 0x040fe40000706670 */
[----:B------:R-:W-:Y:S04]  /*4fe0*/  SHF.R.U32.HI R0, RZ, R37, R0 ;  /* 0x00000025ff007219 */ /* 0x000fe80000011600 */
[C---:B------:R-:W-:Y:S05]  /*4ff0*/  SEL R6, R3.reuse, R0, !P2 ;  /* 0x0000000003067207 */ /* 0x040fea0005000000 */
        /* <DEDUP_REMOVED lines=14> */
[----:B------:R-:W-:Y:S07]  /*50e0*/  IMAD R43, R3, R38, R43 ;  /* 0x00000026032b7224 */ /* 0x000fee00078e022b */
.L_x_84:
[----:B-1----:R-:W-:Y:S01]  /*50f0*/  @!P1 ISETP.NE.AND P0, PT, R8, 0x1, PT ;  /* 0x000000010800980c */ /* 0x002fe20003f05270 */
[----:B------:R-:W-:Y:S01]  /*5100*/  @!P1 IMAD.HI.U32 R0, R44, R10, RZ ;  /* 0x0000000a2c009227 */ /* 0x000fe200078e00ff */
[----:B------:R-:W-:Y:S01]  /*5110*/  @!P1 ISETP.NE.AND P2, PT, R7, 0x1, PT ;  /* 0x000000010700980c */ /* 0x000fe20003f45270 */
[----:B------:R-:W-:Y:S01]  /*5120*/  ULOP3.LUT UP0, URZ, UR48, 0x1b0, URZ, 0xc0, !UPT ;  /* 0x000001b030ff7892 */ /* 0x000fe2000f80c0ff */
[----:B------:R-:W-:Y:S01]  /*5130*/  R2UR UR42, R15 ;  /* 0x000000000f2a72ca */ /* 0x000fe200000e0000 */
[C---:B------:R-:W-:Y:S01]  /*5140*/  @!P1 IMAD.HI.U32 R2, R43.reuse, R9, RZ ;  /* 0x000000092b029227 */ /* 0x040fe200078e00ff */
[----:B------:R-:W-:Y:S02]  /*5150*/  @!P1 SHF.R.U32.HI R0, RZ, R11, R0 ;  /* 0x0000000bff009219 */ /* 0x000fe40000011600 */
[----:B------:R-:W-:Y:S01]  /*5160*/  R2UR UR41, R14 ;  /* 0x000000000e2972ca */ /* 0x000fe200000e0000 */
[----:B------:R-:W-:Y:S01]  /*5170*/  VIADD R112, R112, 0x1 ;  /* 0x0000000170707836 */ /* 0x000fe20000000000 */
[----:B------:R-:W-:Y:S02]  /*5180*/  @!P1 SHF.R.U32.HI R2, RZ, R12, R2 ;  /* 0x0000000cff029219 */ /* 0x000fe40000011602 */
[----:B------:R-:W-:Y:S02]  /*5190*/  @!P1 SEL R3, R44, R0, !P2 ;  /* 0x000000002c039207 */ /* 0x000fe40005000000 */
[----:B------:R-:W-:Y:S02]  /*51a0*/  @!P1 SEL R2, R43, R2, !P0 ;  /* 0x000000022b029207 */ /* 0x000fe40004000000 */
[----:B------:R-:W-:Y:S01]  /*51b0*/  @P4 SHF.R.U32.HI R103, RZ, 0x10, R17 ;  /* 0x00000010ff674819 */ /* 0x000fe20000011611 */
[----:B------:R-:W-:Y:S02]  /*51c0*/  USHF.L.U32 UR42, UR42, 0x6, URZ ;  /* 0x000000062a2a7899 */ /* 0x000fe400080006ff */
[----:B------:R-:W-:Y:S02]  /*51d0*/  @!P1 IMAD.IADD R0, R2, 0x1, -R3 ;  /* 0x0000000102009824 */ /* 0x000fe400078e0a03 */
[----:B------:R-:W-:Y:S01]  /*51e0*/  @!P1 IMAD.IADD R2, R3, 0x1, -R2 ;  /* 0x0000000103029824 */ /* 0x000fe200078e0a02 */
[----:B------:R-:W-:Y:S01]  /*51f0*/  USHF.L.U32 UR41, UR41, 0x8, URZ ;  /* 0x0000000829297899 */ /* 0x000fe200080006ff */
[----:B------:R-:W-:Y:S02]  /*5200*/  @!P1 IMAD R44, R0, R7, R44 ;  /* 0x00000007002c9224 */ /* 0x000fe400078e022c */
[----:B------:R-:W-:Y:S01]  /*5210*/  @!P1 IMAD R43, R2, R8, R43 ;  /* 0x00000008022b9224 */ /* 0x000fe200078e022b */
[----:B------:R-:W-:Y:S08]  /*5220*/  BRA.U !UP0, `(.L_x_85) ;  /* 0x0000000108407547 */ /* 0x000ff0000b800000 */
[----:B------:R-:W1:Y:S01]  /*5230*/  LDCU.64 UR8, c[0x4][0x88] ;  /* 0x01001100ff0877ac */ /* 0x000e620008000a00 */
[----:B------:R-:W-:Y:S01]  /*5240*/  MOV R3, 0x0 ;  /* 0x0000000000037802 */ /* 0x000fe20000000f00 */
[----:B------:R-:W-:Y:S02]  /*5250*/  HFMA2 R12, -RZ, RZ, 0, 5.9604644775390625e-08 ;  /* 0x00000001ff0c7431 */ /* 0x000fe400000001ff */
[----:B------:R-:W-:Y:S02]  /*5260*/  IMAD.MOV.U32 R8, RZ, RZ, 0x70 ;  /* 0x00000070ff087424 */ /* 0x000fe400078e00ff */
[----:B------:R-:W-:Y:S01]  /*5270*/  IMAD.MOV.U32 R13, RZ, RZ, RZ ;  /* 0x000000ffff0d7224 */ /* 0x000fe200078e00ff */
[----:B------:R-:W2:Y:S01]  /*5280*/  LDCU.64 UR6, c[0x4][0x90] ;  /* 0x01001200ff0677ac */ /* 0x000ea20008000a00 */
[----:B------:R-:W3:Y:S01]  /*5290*/  LDC.64 R2, c[0x4][R3] ;  /* 0x0100000003027b82 */ /* 0x000ee20000000a00 */
[----:B------:R-:W4:Y:S01]  /*52a0*/  LDCU.64 UR4, c[0x4][0x8] ;  /* 0x01000100ff0477ac */ /* 0x000f220008000a00 */
[----:B-1----:R-:W-:Y:S01]  /*52b0*/  MOV R5, UR9 ;  /* 0x0000000900057c02 */ /* 0x002fe20008000f00 */
[----:B------:R-:W-:Y:S01]  /*52c0*/  IMAD.U32 R4, RZ, RZ, UR8 ;  /* 0x00000008ff047e24 */ /* 0x000fe2000f8e00ff */
[----:B--2---:R-:W-:Y:S01]  /*52d0*/  MOV R7, UR7 ;  /* 0x0000000700077c02 */ /* 0x004fe20008000f00 */
[----:B------:R-:W-:Y:S01]  /*52e0*/  IMAD.U32 R6, RZ, RZ, UR6 ;  /* 0x00000006ff067e24 */ /* 0x000fe2000f8e00ff */
[----:B----4-:R-:W-:Y:S01]  /*52f0*/  MOV R11, UR5 ;  /* 0x00000005000b7c02 */ /* 0x010fe20008000f00 */
[----:B------:R-:W-:Y:S02]  /*5300*/  IMAD.U32 R10, RZ, RZ, UR4 ;  /* 0x00000004ff0a7e24 */ /* 0x000fe4000f8e00ff */
[----:B------:R-:W-:Y:S07]  /*5310*/  LEPC R20, `(.L_x_85) ;  /* 0x000000001014794e */ /* 0x000fee0000000000 */
[----:B---3-5:R-:W-:Y:S05]  /*5320*/  CALL.ABS.NOINC R2 ;  /* 0x0000000002007343 */ /* 0x028fea0003c00000 */
.L_x_85:
[----:B------:R-:W-:Y:S01]  /*5330*/  LOP3.LUT P0, RZ, R109, 0x1b0, RZ, 0xc0, !PT ;  /* 0x000001b06dff7812 */ /* 0x000fe2000780c0ff */
[----:B------:R-:W-:Y:S11]  /*5340*/  BSSY.RECONVERGENT B6, `(.L_x_86) ;  /* 0x0000013000067945 */ /* 0x000ff60003800200 */
[----:B------:R-:W-:Y:S01]  /*5350*/  @!UPT UIADD3 URZ, UPT, UPT, URZ, URZ, URZ ;  /* 0x000000fffffff290 */ /* 0x000fe2000fffe0ff */
[----:B------:R-:W-:Y:S05]  /*5360*/  @!P0 BRA `(.L_x_87) ;  /* 0x0000000000408947 */ /* 0x000fea0003800000 */
        /* <DEDUP_REMOVED lines=16> */
.L_x_87:
[----:B------:R-:W-:Y:S05]  /*5470*/  BSYNC.RECONVERGENT B6 ;  /* 0x0000000000067941 */ /* 0x000fea0003800200 */
.L_x_86:
[----:B------:R-:W-:Y:S01]  /*5480*/  ISETP.NE.U32.AND P4, PT, R90, RZ, PT ;  /* 0x000000ff5a00720c */ /* 0x000fe20003f85070 */
[----:B------:R-:W-:Y:S01]  /*5490*/  UISETP.NE.AND UP2, UPT, UR50, URZ, UPT ;  /* 0x000000ff3200728c */ /* 0x000fe2000bf45270 */
[----:B------:R-:W-:Y:S01]  /*54a0*/  ISETP.NE.U32.AND P2, PT, RZ, UR38, PT ;  /* 0x00000026ff007c0c */ /* 0x000fe2000bf45070 */
[----:B------:R-:W-:Y:S01]  /*54b0*/  UISETP.NE.U32.AND UP1, UPT, UR44, URZ, UPT ;  /* 0x000000ff2c00728c */ /* 0x000fe2000bf25070 */
[----:B------:R-:W-:Y:S01]  /*54c0*/  ISETP.NE.AND.EX P4, PT, R91, RZ, PT, P4 ;  /* 0x000000ff5b00720c */ /* 0x000fe20003f85340 */
[----:B------:R-:W-:Y:S01]  /*54d0*/  UPLOP3.LUT UP0, UPT, UPT, UPT, UPT, 0x40, 0x4 ;  /* 0x000000000004789c */ /* 0x000fe20003f0e870 */
[----:B------:R-:W-:Y:S01]  /*54e0*/  ISETP.NE.AND.EX P2, PT, RZ, UR39, PT, P2 ;  /* 0x00000027ff007c0c */ /* 0x000fe2000bf45320 */
[----:B------:R-:W-:Y:S01]  /*54f0*/  UISETP.NE.AND.EX UP1, UPT, UR45, URZ, UPT, UP1 ;  /* 0x000000ff2d00728c */ /* 0x000fe2000bf25310 */
[----:B------:R-:W-:Y:S04]  /*5500*/  PLOP3.LUT P1, PT, PT, PT, UP2, 0x80, 0x8 ;  /* 0x000000000008781c */ /* 0x000fe80003f2f028 */
[----:B------:R-:W-:Y:S06]  /*5510*/  @UP2 UPLOP3.LUT UP0, UPT, UPT, UPT, UP1, 0x80, 0x8 ;  /* 0x000000000008289c */ /* 0x000fec0003f0f010 */
[----:B------:R-:W-:Y:S01]  /*5520*/  PLOP3.LUT P0, PT, PT, PT, UP0, 0x80, 0x8 ;  /* 0x000000000008781c */ /* 0x000fe20003f0f008 */
[----:B------:R-:W-:Y:S01]  /*5530*/  @!UPT UIADD3 URZ, UPT, UPT, URZ, URZ, URZ ;  /* 0x000000fffffff290 */ /* 0x000fe2000fffe0ff */
[----:B------:R-:W-:Y:S11]  /*5540*/  BRA.U !UP1, `(.L_x_88) ;  /* 0x0000000109387547 */ /* 0x000ff6000b800000 */
[----:B------:R-:W-:Y:S01]  /*5550*/  UISETP.NE.U32.AND UP0, UPT, UR38, URZ, UPT ;  /* 0x000000ff2600728c */ /* 0x000fe2000bf05070 */
[----:B------:R-:W-:Y:S02]  /*5560*/  HFMA2 R0, -RZ, RZ, 0, 5.9604644775390625e-08 ;  /* 0x00000001ff007431 */ /* 0x000fe400000001ff */
[----:B------:R-:W-:Y:S01]  /*5570*/  IMAD.MOV.U32 R96, RZ, RZ, 0x1 ;  /* 0x00000001ff607424 */ /* 0x000fe200078e00ff */
[----:B------:R-:W-:Y:S06]  /*5580*/  UISETP.NE.AND.EX UP0, UPT, UR39, URZ, UPT, UP0 ;  /* 0x000000ff2700728c */ /* 0x000fec000bf05300 */
[----:B------:R-:W-:Y:S05]  /*5590*/  PLOP3.LUT P3, PT, PT, PT, UP0, 0x80, 0x8 ;  /* 0x000000000008781c */ /* 0x000fea0003f6f008 */
[----:B------:R-:W1:Y:S01]  /*55a0*/  @UP0 LDCU.64 UR6, c[0x0][0x888] ;  /* 0x00011100ff0607ac */ /* 0x000e620008000a00 */
[----:B------:R-:W-:Y:S07]  /*55b0*/  @UP0 UIMAD UR4, UR36, UR44, URZ ;  /* 0x0000002c240402a4 */ /* 0x000fee000f8e02ff */
[----:B------:R-:W-:Y:S01]  /*55c0*/  @!P3 PRMT R96, R0, 0x7610, R96 ;  /* 0x000076100060b816 */ /* 0x000fe20000000060 */
[----:B-1----:R-:W-:Y:S03]  /*55d0*/  @UP0 UIMAD.WIDE UR6, UR4, 0x4, UR6 ;  /* 0x00000004040608a5 */ /* 0x002fe6000f8e0206 */
[----:B------:R-:W1:Y:S03]  /*55e0*/  @!UP0 LDCU UR4, c[0x0][0x880] ;  /* 0x00011000ff0487ac */ /* 0x000e660008000800 */
[----:B------:R-:W-:Y:S01]  /*55f0*/  IMAD.U32 R2, RZ, RZ, UR6 ;  /* 0x00000006ff027e24 */ /* 0x000fe2000f8e00ff */
[----:B------:R-:W-:Y:S05]  /*5600*/  MOV R3, UR7 ;  /* 0x0000000700037c02 */ /* 0x000fea0008000f00 */
[----:B-----5:R2:W5:Y:S02]  /*5610*/  @P3 LDG.E R49, desc[UR46][R2.64] ;  /* 0x0000002e02313981 */ /* 0x020564000c1e1900 */
[----:B-12---:R-:W-:Y:S02]  /*5620*/  @!P3 IMAD.U32 R49, RZ, RZ, UR4 ;  /* 0x00000004ff31be24 */ /* 0x006fe4000f8e00ff */
.L_x_88:
[----:B------:R-:W-:Y:S05]  /*5630*/  @!P4 BRA `(.L_x_89) ;  /* 0x000000000020c947 */ /* 0x000fea0003800000 */
[----:B------:R-:W-:Y:S04]  /*5640*/  ISETP.NE.U32.AND P3, PT, R88, RZ, PT ;  /* 0x000000ff5800720c */ /* 0x000fe80003f65070 */
[----:B------:R-:W-:Y:S11]  /*5650*/  ISETP.NE.AND.EX P3, PT, R89, RZ, PT, P3 ;  /* 0x000000ff5900720c */ /* 0x000ff60003f65330 */
[----:B------:R-:W-:Y:S02]  /*5660*/  @!UPT UIADD3 URZ, UPT, UPT, URZ, URZ, URZ ;  /* 0x000000fffffff290 */ /* 0x000fe4000fffe0ff */
[----:B------:R-:W1:Y:S01]  /*5670*/  @P3 LDC.64 R2, c[0x0][0x8a8] ;  /* 0x00022a00ff023b82 */ /* 0x000e620000000a00 */
[----:B------:R-:W-:Y:S04]  /*5680*/  @P3 IMAD R0, R90, UR36, RZ ;  /* 0x000000245a003c24 */ /* 0x000fe8000f8e02ff */
[----:B-1----:R-:W-:Y:S05]  /*5690*/  @P3 IMAD.WIDE R2, R0, 0x4, R2 ;  /* 0x0000000400023825 */ /* 0x002fea00078e0202 */
[----:B-----5:R1:W5:Y:S02]  /*56a0*/  @P3 LDG.E R47, desc[UR46][R2.64] ;  /* 0x0000002e022f3981 */ /* 0x020364000c1e1900 */
[----:B-1----:R-:W2:Y:S02]  /*56b0*/  @!P3 LDC R47, c[0x0][0x8a0] ;  /* 0x00022800ff2fbb82 */ /* 0x002ea40000000800 */
.L_x_89:
[----:B-----5:R-:W-:Y:S01]  /*56c0*/  FSETP.NEU.AND P4, PT, R49, RZ, PT ;  /* 0x000000ff3100720b */ /* 0x020fe20003f8d000 */
[----:B------:R-:W-:Y:S01]  /*56d0*/  BSSY B1, `(.L_x_90) ;  /* 0x0000042000017945 */ /* 0x000fe20003800000 */
[----:B------:R-:W-:Y:S01]  /*56e0*/  SEL R5, RZ, 0xffffffff, P2 ;  /* 0xffffffffff057807 */ /* 0x000fe20001000000 */
[----:B------:R-:W-:Y:S01]  /*56f0*/  IMAD.MOV.U32 R115, RZ, RZ, 0x1 ;  /* 0x00000001ff737424 */ /* 0x000fe200078e00ff */
[----:B------:R-:W-:Y:S02]  /*5700*/  LOP3.LUT P3, RZ, R96, 0xff, RZ, 0xc0, !PT ;  /* 0x000000ff60ff7812 */ /* 0x000fe4000786c0ff */
[----:B------:R-:W-:Y:S02]  /*5710*/  CS2R R86, SRZ ;  /* 0x0000000000567805 */ /* 0x000fe4000001ff00 */
[----:B------:R-:W-:Y:S02]  /*5720*/  @P1 SEL R0, RZ, 0xffffffff, P4 ;  /* 0xffffffffff001807 */ /* 0x000fe40002000000 */
[----:B------:R-:W-:Y:S02]  /*5730*/  CS2R R84, SRZ ;  /* 0x0000000000547805 */ /* 0x000fe4000001ff00 */
[----:B------:R-:W-:Y:S02]  /*5740*/  LEA R2, R105, UR49, 0x3 ;  /* 0x0000003169027c11 */ /* 0x000fe4000f8e18ff */
[----:B------:R-:W-:Y:S02]  /*5750*/  CS2R R82, SRZ ;  /* 0x0000000000527805 */ /* 0x000fe4000001ff00 */
[----:B------:R-:W-:Y:S02]  /*5760*/  @P0 SEL R0, R5, R0, !P3 ;  /* 0x0000000005000207 */ /* 0x000fe40005800000 */
[----:B------:R-:W-:Y:S02]  /*5770*/  CS2R R80, SRZ ;  /* 0x0000000000507805 */ /* 0x000fe4000001ff00 */
[----:B------:R-:W-:Y:S02]  /*5780*/  LEA R113, R45, UR49, 0x3 ;  /* 0x000000312d717c11 */ /* 0x000fe4000f8e18ff */
[----:B------:R-:W-:Y:S02]  /*5790*/  @P1 LOP3.LUT R0, R0, 0x1, RZ, 0xc0, !PT ;  /* 0x0000000100001812 */ /* 0x000fe400078ec0ff */
[----:B------:R-:W-:Y:S02]  /*57a0*/  SHF.L.U32 R3, R107, 0x1f, RZ ;  /* 0x0000001f6b037819 */ /* 0x000fe400000006ff */
[----:B------:R-:W-:Y:S02]  /*57b0*/  ISETP.NE.U32.OR P6, PT, R0, 0x1, !P1 ;  /* 0x000000010000780c */ /* 0x000fe40004fc5470 */
[----:B------:R-:W-:Y:S02]  /*57c0*/  PLOP3.LUT P2, PT, PT, PT, UP1, 0x80, 0x8 ;  /* 0x000000000008781c */ /* 0x000fe40003f4f018 */
[----:B------:R-:W-:Y:S02]  /*57d0*/  LEA.HI R48, R45, R45, RZ, 0x1 ;  /* 0x0000002d2d307211 */ /* 0x000fe400078f08ff */
[----:B------:R-:W-:Y:S02]  /*57e0*/  SEL R4, RZ, 0xffffffff, P4 ;  /* 0xffffffffff047807 */ /* 0x000fe40002000000 */
[----:B------:R-:W-:Y:S05]  /*57f0*/  P2R R118, PR, RZ, 0x40 ;  /* 0x00000040ff767803 */ /* 0x000fea0000000000 */
[----:B------:R-:W-:Y:S02]  /*5800*/  @P6 SHF.L.U32 R0, R104, 0x1f, RZ ;  /* 0x0000001f68006819 */ /* 0x000fe400000006ff */
[----:B------:R-:W-:Y:S02]  /*5810*/  @P2 SEL R4, R5, R4, !P3 ;  /* 0x0000000405042207 */ /* 0x000fe40005800000 */
[----:B------:R1:W3:Y:S02]  /*5820*/  @P6 SYNCS.PHASECHK.TRANS64.TRYWAIT P1, [R2+URZ+0x40], R0 ;  /* 0x00004000020065a7 */ /* 0x0002e400080211ff */
[----:B------:R-:W-:Y:S04]  /*5830*/  LOP3.LUT R4, R4, 0x1, RZ, 0xc0, !PT ;  /* 0x0000000104047812 */ /* 0x000fe800078ec0ff */
[----:B------:R-:W-:Y:S04]  /*5840*/  ISETP.NE.U32.AND P5, PT, R4, 0x1, PT ;  /* 0x000000010400780c */ /* 0x000fe80003fa5070 */
[----:B------:R-:W-:Y:S01]  /*5850*/  P2R R116, PR, RZ, 0x20 ;  /* 0x00000020ff747803 */ /* 0x000fe20000000000 */
[----:B------:R4:W2:Y:S01]  /*5860*/  SYNCS.PHASECHK.TRANS64.TRYWAIT P0, [R113+URZ+0xb0], R3 ;  /* 0x0000b003710075a7 */ /* 0x0008a200080011ff */
[C---:B-1----:R-:W-:Y:S01]  /*5870*/  IMAD.SHL.U32 R0, R48.reuse, 0x80, RZ ;  /* 0x0000008030007824 */ /* 0x042fe200078e00ff */
[----:B------:R-:W-:Y:S04]  /*5880*/  LOP3.LUT R48, R48, 0xffe, RZ, 0xc0, !PT ;  /* 0x00000ffe30307812 */ /* 0x000fe800078ec0ff */
[----:B------:R-:W-:Y:S01]  /*5890*/  LOP3.LUT R0, R0, 0xffffff00, RZ, 0xc0, !PT ;  /* 0xffffff0000007812 */ /* 0x000fe200078ec0ff */
[----:B------:R-:W-:Y:S04]  /*58a0*/  IMAD.IADD R48, R45, 0x1, -R48 ;  /* 0x000000012d307824 */ /* 0x000fe800078e0a30 */
[----:B------:R-:W-:Y:S04]  /*58b0*/  IMAD.IADD R0, R46, 0x1, R0 ;  /* 0x000000012e007824 */ /* 0x000fe800078e0200 */
[----:B------:R-:W-:Y:S01]  /*58c0*/  IMAD R48, R48, 0x100000, R0 ;  /* 0x0010000030307824 */ /* 0x000fe200078e0200 */
[----:B---3--:R-:W-:Y:S01]  /*58d0*/  @P6 SEL R115, RZ, 0x1, !P1 ;  /* 0x00000001ff736807 */ /* 0x008fe20004800000 */
[----:B----4-:R-:W-:Y:S06]  /*58e0*/  @!P6 BRA `(.L_x_91) ;  /* 0x000000000080e947 */ /* 0x010fec0003800000 */
[----:B------:R-:W-:Y:S01]  /*58f0*/  @P5 IMAD R5, R105, 0x1000, R100 ;  /* 0x0000100069055824 */ /* 0x000fe200078e0264 */
[----:B------:R-:W-:Y:S01]  /*5900*/  ISETP.NE.AND P1, PT, R115, RZ, PT ;  /* 0x000000ff7300720c */ /* 0x000fe20003f25270 */
[----:B------:R-:W-:Y:S01]  /*5910*/  BSSY B0, `(.L_x_92) ;  /* 0x000000b000007945 */ /* 0x000fe20003800000 */
[----:B------:R-:W-:Y:S01]  /*5920*/  CS2R R82, SRZ ;  /* 0x0000000000527805 */ /* 0x000fe2000001ff00 */
[----:B------:R-:W-:Y:S01]  /*5930*/  @P5 VIADD R4, R5, UR49 ;  /* 0x0000003105045c36 */ /* 0x000fe20008000000 */
[----:B------:R-:W-:Y:S02]  /*5940*/  CS2R R80, SRZ ;  /* 0x0000000000507805 */ /* 0x000fe4000001ff00 */
[----:B------:R-:W-:Y:S02]  /*5950*/  CS2R R86, SRZ ;  /* 0x0000000000567805 */ /* 0x000fe4000001ff00 */
[----:B------:R-:W-:Y:S01]  /*5960*/  CS2R R84, SRZ ;  /* 0x0000000000547805 */ /* 0x000fe2000001ff00 */
[----:B------:R-:W-:Y:S04]  /*5970*/  @P5 IMAD R4, R108, -0x10, R4 ;  /* 0xfffffff06c045824 */ /* 0x000fe800078e0204 */
[----:B------:R-:W-:Y:S05]  /*5980*/  @P1 BRA `(.L_x_93) ;  /* 0x00000000000c1947 */ /* 0x000fea0003800000 */
[----:B------:R-:W-:Y:S04]  /*5990*/  SHF.L.U32 R0, R104, 0x1f, RZ ;  /* 0x0000001f68007819 */ /* 0x000fe800000006ff */
[----:B------:R-:W1:Y:S02]  /*59a0*/  SYNCS.PHASECHK.TRANS64.TRYWAIT P1, [R2+URZ+0x40], R0 ;  /* 0x00004000020075a7 */ /* 0x000e6400080211ff */
[----:B-1----:R-:W-:Y:S05]  /*59b0*/  @!P1 BRA `(.L_x_94) ;  /* 0x0000004000109947 */ /* 0x002fea0003800000 */
.L_x_93:
[----:B------:R-:W-:Y:S05]  /*59c0*/  BSYNC B0 ;  /* 0x0000000000007941 */ /* 0x000fea0003800000 */
.L_x_92:
[----:B------:R-:W-:Y:S01]  /*59d0*/  ISETP.NE.AND P1, PT, R116, RZ, PT ;  /* 0x000000ff7400720c */ /* 0x000fe20003f25270 */
[----:B-1----:R-:W-:Y:S02]  /*59e0*/  VIADD R2, R2, 0x60 ;  /* 0x0000006002027836 */ /* 0x002fe40000000000 */
[----:B------:R-:W-:Y:S02]  /*59f0*/  IMAD.U32 R0, RZ, RZ, UR37 ;  /* 0x00000025ff007e24 */ /* 0x000fe4000f8e00ff */
[----:B------:R-:W-:Y:S03]  /*5a00*/  VIADD R105, R105, 0x1 ;  /* 0x0000000169697836 */ /* 0x000fe60000000000 */
[----:B------:R-:W-:Y:S05]  /*5a10*/  PRMT R0, R0, 0x654, R2 ;  /* 0x0000065400007816 */ /* 0x000fea0000000002 */
[----:B------:R1:W3:Y:S04]  /*5a20*/  @P1 LDS.128 R80, [R5+UR49+0x200] ;  /* 0x0002003105501984 */ /* 0x0002e80008000c00 */
[----:B------:R1:W4:Y:S01]  /*5a30*/  @P1 LDS.128 R84, [R4+0x210] ;  /* 0x0002100004541984 */ /* 0x0003220000000c00 */
[C---:B------:R-:W-:Y:S01]  /*5a40*/  ISETP.NE.AND P1, PT, R105.reuse, 0x4, PT ;  /* 0x000000046900780c */ /* 0x040fe20003f25270 */
[----:B------:R-:W-:Y:S01]  /*5a50*/  @!PT LDS RZ, [RZ] ;  /* 0x00000000fffff984 */ /* 0x000fe20000000800 */
[----:B------:R-:W-:Y:S01]  /*5a60*/  @!PT LDS RZ, [RZ] ;  /* 0x00000000fffff984 */ /* 0x000fe20000000800 */
[----:B------:R-:W-:Y:S01]  /*5a70*/  @!PT LDS RZ, [RZ] ;  /* 0x00000000fffff984 */ /* 0x000fe20000000800 */
[----:B------:R-:W-:Y:S01]  /*5a80*/  @!PT LDS RZ, [RZ] ;  /* 0x00000000fffff984 */ /* 0x000fe20000000800 */
[----:B------:R5:W-:Y:S06]  /*5a90*/  MEMBAR.ALL.CTA ;  /* 0x0000000000007992 */ /* 0x000bec0000008000 */
[----:B-----5:R-:W5:Y:S01]  /*5aa0*/  FENCE.VIEW.ASYNC.S ;  /* 0x00000000000073c6 */ /* 0x020f620000000000 */
[----:B------:R-:W-:Y:S01]  /*5ab0*/  SEL R105, R105, RZ, P1 ;  /* 0x000000ff69697207 */ /* 0x000fe20000800000 */
[----:B-----5:R5:W-:Y:S02]  /*5ac0*/  SYNCS.ARRIVE.TRANS64.RED.A1T0 RZ, [R0+URZ], RZ ;  /* 0x000000ff00ff79a7 */ /* 0x020be400081004ff */
[----:B-----5:R-:W-:Y:S04]  /*5ad0*/  SEL R0, RZ, 0x1, P1 ;  /* 0x00000001ff007807 */ /* 0x020fe80000800000 */
[----:B-1-3--:R-:W-:Y:S02]  /*5ae0*/  LOP3.LUT R104, R104, R0, RZ, 0x3c, !PT ;  /* 0x0000000068687212 */ /* 0x00afe400078e3cff */
.L_x_91:
[----:B------:R-:W-:Y:S05]  /*5af0*/  BSYNC B1 ;  /* 0x0000000000017941 */ /* 0x000fea0003800000 */
.L_x_90:
[----:B------:R-:W-:Y:S04]  /*5b00*/  SHF.R.U32.HI R0, RZ, 0x15, R48 ;  /* 0x00000015ff007819 */ /* 0x000fe80000011630 */
[----:B------:R-:W-:Y:S01]  /*5b10*/  LOP3.LUT P1, RZ, R0, 0x3, R101, 0x48, !PT ;  /* 0x0000000300ff7812 */ /* 0x000fe20007824865 */
[----:B------:R-:W-:Y:S01]  /*5b20*/  @!UPT UIADD3 URZ, UPT, UPT, URZ, URZ, URZ ;  /* 0x000000fffffff290 */ /* 0x000fe2000fffe0ff */
[----:B--2---:R-:W-:Y:S11]  /*5b30*/  @P0 BRA `(.L_x_95) ;  /* 0x0000000000080947 */ /* 0x004ff60003800000 */
[----:B------:R-:W1:Y:S02]  /*5b40*/  SYNCS.PHASECHK.TRANS64.TRYWAIT P0, [R113+URZ+0xb0], R3 ;  /* 0x0000b003710075a7 */ /* 0x000e6400080011ff */
[----:B-1----:R-:W-:Y:S05]  /*5b50*/  @!P0 BRA `(.L_x_96) ;  /* 0x0000003c00bc8947 */ /* 0x002fea0003800000 */
.L_x_95:
[----:B------:R-:W-:Y:S05]  /*5b60*/  @!P1 BRA `(.L_x_97) ;  /* 0x0000000000409947 */ /* 0x000fea0003800000 */
[----:B------:R-:W2:Y:S01]  /*5b70*/  LDCU.64 UR8, c[0x4][0x78] ;  /* 0x01000f00ff0877ac */ /* 0x000ea20008000a00 */
[----:B-1----:R-:W-:Y:S01]  /*5b80*/  MOV R3, 0x0 ;  /* 0x0000000000037802 */ /* 0x002fe20000000f00 */
[----:B------:R-:W-:Y:S02]  /*5b90*/  HFMA2 R12, -RZ, RZ, 0, 5.9604644775390625e-08 ;  /* 0x00000001ff0c7431 */ /* 0x000fe400000001ff */
[----:B------:R-:W-:Y:S02]  /*5ba0*/  IMAD.MOV.U32 R8, RZ, RZ, 0x192 ;  /* 0x00000192ff087424 */ /* 0x000fe400078e00ff */
[----:B------:R-:W-:Y:S01]  /*5bb0*/  IMAD.MOV.U32 R13, RZ, RZ, RZ ;  /* 0x000000ffff0d7224 */ /* 0x000fe200078e00ff */
[----:B------:R-:W1:Y:S01]  /*5bc0*/  LDCU.64 UR6, c[0x4][0x80] ;  /* 0x01001000ff0677ac */ /* 0x000e620008000a00 */
[----:B------:R-:W3:Y:S01]  /*5bd0*/  LDC.64 R2, c[0x4][R3] ;  /* 0x0100000003027b82 */ /* 0x000ee20000000a00 */
[----:B------:R-:W5:Y:S01]  /*5be0*/  LDCU.64 UR4, c[0x4][0x18] ;  /* 0x01000300ff0477ac */ /* 0x000f620008000a00 */
[----:B--2---:R-:W-:Y:S01]  /*5bf0*/  MOV R5, UR9 ;  /* 0x0000000900057c02 */ /* 0x004fe20008000f00 */
[----:B------:R-:W-:Y:S01]  /*5c00*/  IMAD.U32 R4, RZ, RZ, UR8 ;  /* 0x00000008ff047e24 */ /* 0x000fe2000f8e00ff */
[----:B-1----:R-:W-:Y:S01]  /*5c10*/  MOV R7, UR7 ;  /* 0x0000000700077c02 */ /* 0x002fe20008000f00 */
[----:B------:R-:W-:Y:S01]  /*5c20*/  IMAD.U32 R6, RZ, RZ, UR6 ;  /* 0x00000006ff067e24 */ /* 0x000fe2000f8e00ff */
[----:B-----5:R-:W-:Y:S01]  /*5c30*/  MOV R11, UR5 ;  /* 0x00000005000b7c02 */ /* 0x020fe20008000f00 */
[----:B------:R-:W-:Y:S02]  /*5c40*/  IMAD.U32 R10, RZ, RZ, UR4 ;  /* 0x00000004ff0a7e24 */ /* 0x000fe4000f8e00ff */
[----:B------:R-:W-:Y:S07]  /*5c50*/  LEPC R20, `(.L_x_97) ;  /* 0x000000001014794e */ /* 0x000fee0000000000 */
[----:B---34-:R-:W-:Y:S05]  /*5c60*/  CALL.ABS.NOINC R2 ;  /* 0x0000000002007343 */ /* 0x018fea0003c00000 */
.L_x_97:
[----:B------:R-:W-:Y:S01]  /*5c70*/  F2FP.F16.E5M2.UNPACK_B R4, R81 ;  /* 0x00000051ff04723e */ /* 0x000fe200020004ff */
[----:B------:R-:W-:Y:S05]  /*5c80*/  WARPSYNC.ALL ;  /* 0x0000000000007948 */ /* 0x000fea0003800000 */
[----:B------:R-:W-:Y:S01]  /*5c90*/  R2UR UR4, R48 ;  /* 0x00000000300472ca */ /* 0x000fe200000e0000 */
[--C-:B------:R-:W-:Y:S01]  /*5ca0*/  HADD2.F32 R53, -RZ, R4.reuse.H0_H0 ;  /* 0x20000004ff357230 */ /* 0x100fe20000004100 */
[-C--:B-1----:R-:W-:Y:S01]  /*5cb0*/  F2FP.F16.E5M2.UNPACK_B R3, R80.reuse ;  /* 0x00000050ff03723e */ /* 0x082fe200020004ff */
[----:B------:R-:W-:Y:S01]  /*5cc0*/  HADD2.F32 R54, -RZ, R4.H1_H1 ;  /* 0x30000004ff367230 */ /* 0x000fe20000004100 */
[----:B------:R-:W-:Y:S01]  /*5cd0*/  F2FP.F16.E5M2.UNPACK_B R0, R80.H1 ;  /* 0x00000050ff00723e */ /* 0x000fe200030004ff */
[----:B------:R-:W-:Y:S01]  /*5ce0*/  BSSY.RECONVERGENT B0, `(.L_x_98) ;  /* 0x0000099000007945 */ /* 0x000fe20003800200 */
[----:B------:R-:W-:Y:S01]  /*5cf0*/  F2FP.F16.E5M2.UNPACK_B R64, R83.H1 ;  /* 0x00000053ff40723e */ /* 0x000fe200030004ff */
[--C-:B------:R-:W-:Y:S01]  /*5d00*/  HADD2.F32 R2, -RZ, R3.reuse.H0_H0 ;  /* 0x20000003ff027230 */ /* 0x100fe20000004100 */
[----:B----4-:R-:W-:Y:S01]  /*5d10*/  F2FP.F16.E5M2.UNPACK_B R74, R86 ;  /* 0x00000056ff4a723e */ /* 0x010fe200020004ff */
[----:B------:R-:W-:Y:S01]  /*5d20*/  HADD2.F32 R50, -RZ, R3.H1_H1 ;  /* 0x30000003ff327230 */ /* 0x000fe20000004100 */
[----:B------:R-:W-:Y:S01]  /*5d30*/  F2FP.F16.E5M2.UNPACK_B R3, R81.H1 ;  /* 0x00000051ff03723e */ /* 0x000fe200030004ff */
[--C-:B------:R-:W-:Y:S01]  /*5d40*/  HADD2.F32 R51, -RZ, R0.reuse.H0_H0 ;  /* 0x20000000ff337230 */ /* 0x100fe20000004100 */
[----:B------:R-:W-:Y:S01]  /*5d50*/  IADD3 R114, PT, PT, R100, UR49, RZ ;  /* 0x0000003164727c10 */ /* 0x000fe2000fffe0ff */
[----:B------:R-:W-:Y:S01]  /*5d60*/  HADD2.F32 R52, -RZ, R0.H1_H1 ;  /* 0x30000000ff347230 */ /* 0x000fe20000004100 */
[----:B------:R-:W-:Y:S01]  /*5d70*/  LDTM.16dp32bit_t0_t15.x32 R4, tmem[UR4] ;  /* 0x00000004000479ee */ /* 0x000fe20008a80000 */
[----:B------:R-:W1:Y:S01]  /*5d80*/  LDTM.16dp32bit_t16_t31.x32 R4, tmem[UR4+0x20] ;  /* 0x00002004000479ee */ /* 0x000e620008aa0000 */
[-C--:B------:R-:W-:Y:S01]  /*5d90*/  F2FP.F16.E5M2.UNPACK_B R0, R82.reuse ;  /* 0x00000052ff00723e */ /* 0x080fe200020004ff */
[--C-:B------:R-:W-:Y:S01]  /*5da0*/  HADD2.F32 R55, -RZ, R3.reuse.H0_H0 ;  /* 0x20000003ff377230 */ /* 0x100fe20000004100 */
[----:B------:R-:W-:Y:S01]  /*5db0*/  SHF.L.U32 R117, R102, 0x4, RZ ;  /* 0x0000000466757819 */ /* 0x000fe200000006ff */
[----:B------:R-:W-:Y:S01]  /*5dc0*/  HADD2.F32 R56, -RZ, R3.H1_H1 ;  /* 0x30000003ff387230 */ /* 0x000fe20000004100 */
[----:B------:R-:W-:Y:S01]  /*5dd0*/  F2FP.F16.E5M2.UNPACK_B R3, R82.H1 ;  /* 0x00000052ff03723e */ /* 0x000fe200030004ff */
[--C-:B------:R-:W-:Y:S01]  /*5de0*/  HADD2.F32 R57, -RZ, R0.reuse.H0_H0 ;  /* 0x20000000ff397230 */ /* 0x100fe20000004100 */
[----:B------:R-:W-:Y:S01]  /*5df0*/  IADD3 R114, PT, PT, R114, R117, RZ ;  /* 0x0000007572727210 */ /* 0x000fe20007ffe0ff */
[----:B------:R-:W-:Y:S01]  /*5e00*/  HADD2.F32 R58, -RZ, R0.H1_H1 ;  /* 0x30000000ff3a7230 */ /* 0x000fe20000004100 */
[----:B------:R-:W-:Y:S01]  /*5e10*/  F2FP.F16.E5M2.UNPACK_B R0, R83 ;  /* 0x00000053ff00723e */ /* 0x000fe200020004ff */
[--C-:B------:R-:W-:Y:S01]  /*5e20*/  HADD2.F32 R59, -RZ, R3.reuse.H0_H0 ;  /* 0x20000003ff3b7230 */ /* 0x100fe20000004100 */
[----:B------:R-:W-:Y:S01]  /*5e30*/  ISETP.NE.AND P0, PT, R110, RZ, PT ;  /* 0x000000ff6e00720c */ /* 0x000fe20003f05270 */
[----:B------:R-:W-:Y:S01]  /*5e40*/  HADD2.F32 R60, -RZ, R3.H1_H1 ;  /* 0x30000003ff3c7230 */ /* 0x000fe20000004100 */
[-C--:B------:R-:W-:Y:S01]  /*5e50*/  F2FP.F16.E5M2.UNPACK_B R3, R84.reuse ;  /* 0x00000054ff03723e */ /* 0x080fe200020004ff */
[--C-:B------:R-:W-:Y:S01]  /*5e60*/  HADD2.F32 R61, -RZ, R0.reuse.H0_H0 ;  /* 0x20000000ff3d7230 */ /* 0x100fe20000004100 */
[----:B------:R-:W-:Y:S01]  /*5e70*/  ISETP.NE.AND P6, PT, R118, RZ, PT ;  /* 0x000000ff7600720c */ /* 0x000fe20003fc5270 */
[----:B------:R-:W-:Y:S01]  /*5e80*/  HADD2.F32 R62, -RZ, R0.H1_H1 ;  /* 0x30000000ff3e7230 */ /* 0x000fe20000004100 */
[----:B------:R-:W-:Y:S01]  /*5e90*/  F2FP.F16.E5M2.UNPACK_B R0, R84.H1 ;  /* 0x00000054ff00723e */ /* 0x000fe200030004ff */
[--C-:B------:R-:W-:Y:S02]  /*5ea0*/  HADD2.F32 R65, -RZ, R3.reuse.H0_H0 ;  /* 0x20000003ff417230 */ /* 0x100fe40000004100 */
[----:B------:R-:W-:Y:S01]  /*5eb0*/  HADD2.F32 R66, -RZ, R3.H1_H1 ;  /* 0x30000003ff427230 */ /* 0x000fe20000004100 */
[-C--:B------:R-:W-:Y:S01]  /*5ec0*/  F2FP.F16.E5M2.UNPACK_B R3, R85.reuse ;  /* 0x00000055ff03723e */ /* 0x080fe200020004ff */
[--C-:B------:R-:W-:Y:S02]  /*5ed0*/  HADD2.F32 R67, -RZ, R0.reuse.H0_H0 ;  /* 0x20000000ff437230 */ /* 0x100fe40000004100 */
[----:B------:R-:W-:Y:S01]  /*5ee0*/  HADD2.F32 R68, -RZ, R0.H1_H1 ;  /* 0x30000000ff447230 */ /* 0x000fe20000004100 */
[----:B------:R-:W-:Y:S01]  /*5ef0*/  F2FP.F16.E5M2.UNPACK_B R0, R85.H1 ;  /* 0x00000055ff00723e */ /* 0x000fe200030004ff */
[--C-:B------:R-:W-:Y:S02]  /*5f00*/  HADD2.F32 R69, -RZ, R3.reuse.H0_H0 ;  /* 0x20000003ff457230 */ /* 0x100fe40000004100 */
[C---:B-1----:R-:W-:Y:S01]  /*5f10*/  FMUL R7, R47.reuse, R7 ;  /* 0x000000072f077220 */ /* 0x042fe20000400000 */
[----:B------:R-:W-:Y:S01]  /*5f20*/  HADD2.F32 R70, -RZ, R3.H1_H1 ;  /* 0x30000003ff467230 */ /* 0x000fe20000004100 */
[----:B------:R-:W-:Y:S01]  /*5f30*/  F2FP.F16.E5M2.UNPACK_B R3, R86.H1 ;  /* 0x00000056ff03723e */ /* 0x000fe200030004ff */
[--C-:B------:R-:W-:Y:S02]  /*5f40*/  HADD2.F32 R71, -RZ, R0.reuse.H0_H0 ;  /* 0x20000000ff477230 */ /* 0x100fe40000004100 */
[----:B------:R-:W-:Y:S02]  /*5f50*/  HADD2.F32 R72, -RZ, R0.H1_H1 ;  /* 0x30000000ff487230 */ /* 0x000fe40000004100 */
[----:B------:R-:W-:Y:S01]  /*5f60*/  FMUL R0, R47, R4 ;  /* 0x000000042f007220 */ /* 0x000fe20000400000 */
[--C-:B------:R-:W-:Y:S01]  /*5f70*/  HADD2.F32 R73, -RZ, R74.reuse.H0_H0 ;  /* 0x2000004aff497230 */ /* 0x100fe20000004100 */
[----:B------:R-:W-:Y:S01]  /*5f80*/  F2FP.F16.E5M2.UNPACK_B R4, R87 ;  /* 0x00000057ff04723e */ /* 0x000fe200020004ff */
[----:B------:R-:W-:Y:S02]  /*5f90*/  HADD2.F32 R74, -RZ, R74.H1_H1 ;  /* 0x3000004aff4a7230 */ /* 0x000fe40000004100 */
[----:B------:R-:W-:Y:S01]  /*5fa0*/  FFMA R0, R49, R2, R0 ;  /* 0x0000000231007223 */ /* 0x000fe20000000000 */
[----:B------:R-:W-:Y:S01]  /*5fb0*/  FMUL R2, R47, R5 ;  /* 0x000000052f027220 */ /* 0x000fe20000400000 */
[--C-:B------:R-:W-:Y:S01]  /*5fc0*/  HADD2.F32 R75, -RZ, R3.reuse.H0_H0 ;  /* 0x20000003ff4b7230 */ /* 0x100fe20000004100 */
[----:B------:R-:W-:Y:S01]  /*5fd0*/  F2FP.F16.E5M2.UNPACK_B R5, R87.H1 ;  /* 0x00000057ff05723e */ /* 0x000fe200030004ff */
[----:B------:R-:W-:Y:S02]  /*5fe0*/  HADD2.F32 R76, -RZ, R3.H1_H1 ;  /* 0x30000003ff4c7230 */ /* 0x000fe40000004100 */
[----:B------:R-:W-:Y:S01]  /*5ff0*/  FFMA R2, R49, R50, R2 ;  /* 0x0000003231027223 */ /* 0x000fe20000000002 */
[--C-:B------:R-:W-:Y:S02]  /*6000*/  HADD2.F32 R50, -RZ, R4.reuse.H0_H0 ;  /* 0x20000004ff327230 */ /* 0x100fe40000004100 */
[C---:B------:R-:W-:Y:S01]  /*6010*/  FMUL R3, R47.reuse, R6 ;  /* 0x000000062f037220 */ /* 0x040fe20000400000 */
[--C-:B------:R-:W-:Y:S02]  /*6020*/  HADD2.F32 R77, -RZ, R5.reuse.H1_H1 ;  /* 0x30000005ff4d7230 */ /* 0x100fe40000004100 */
[C---:B------:R-:W-:Y:S01]  /*6030*/  FMUL R6, R47.reuse, R11 ;  /* 0x0000000b2f067220 */ /* 0x040fe20000400000 */
[----:B------:R-:W-:Y:S01]  /*6040*/  FMUL R11, R47, R16 ;  /* 0x000000102f0b7220 */ /* 0x000fe20000400000 */
[C---:B------:R-:W-:Y:S01]  /*6050*/  FFMA R3, R49.reuse, R51, R3 ;  /* 0x0000003331037223 */ /* 0x040fe20000000003 */
[----:B------:R-:W-:Y:S01]  /*6060*/  FFMA R7, R49, R52, R7 ;  /* 0x0000003431077223 */ /* 0x000fe20000000007 */
[----:B------:R-:W-:Y:S02]  /*6070*/  HADD2.F32 R51, -RZ, R4.H1_H1 ;  /* 0x30000004ff337230 */ /* 0x000fe40000004100 */
[C---:B------:R-:W-:Y:S01]  /*6080*/  FMUL R4, R47.reuse, R9 ;  /* 0x000000092f047220 */ /* 0x040fe20000400000 */
[----:B------:R-:W-:Y:S02]  /*6090*/  HADD2.F32 R52, -RZ, R5.H0_H0 ;  /* 0x20000005ff347230 */ /* 0x000fe40000004100 */
[----:B------:R-:W-:Y:S01]  /*60a0*/  FMUL R16, R47, R21 ;  /* 0x000000152f107220 */ /* 0x000fe20000400000 */
[----:B------:R-:W-:Y:S01]  /*60b0*/  F2FP.SATFINITE.E5M2.F32.PACK_AB_MERGE_C R78, R7, R3, RZ ;  /* 0x00000003074e723e */ /* 0x000fe200048060ff */
[C---:B------:R-:W-:Y:S01]  /*60c0*/  FMUL R3, R47.reuse, R8 ;  /* 0x000000082f037220 */ /* 0x040fe20000400000 */
[C---:B------:R-:W-:Y:S01]  /*60d0*/  FMUL R7, R47.reuse, R12 ;  /* 0x0000000c2f077220 */ /* 0x040fe20000400000 */
[C---:B------:R-:W-:Y:S01]  /*60e0*/  FMUL R8, R47.reuse, R13 ;  /* 0x0000000d2f087220 */ /* 0x040fe20000400000 */
[----:B------:R-:W-:Y:S01]  /*60f0*/  FMUL R12, R47, R17 ;  /* 0x000000112f0c7220 */ /* 0x000fe20000400000 */
[C---:B------:R-:W-:Y:S01]  /*6100*/  FFMA R3, R49.reuse, R53, R3 ;  /* 0x0000003531037223 */ /* 0x040fe20000000003 */
[----:B------:R-:W-:Y:S01]  /*6110*/  FFMA R4, R49, R54, R4 ;  /* 0x0000003631047223 */ /* 0x000fe20000000004 */
[C---:B------:R-:W-:Y:S01]  /*6120*/  FMUL R5, R47.reuse, R10 ;  /* 0x0000000a2f057220 */ /* 0x040fe20000400000 */
[C---:B------:R-:W-:Y:S01]  /*6130*/  FMUL R9, R47.reuse, R14 ;  /* 0x0000000e2f097220 */ /* 0x040fe20000400000 */
[C---:B------:R-:W-:Y:S01]  /*6140*/  FMUL R10, R47.reuse, R15 ;  /* 0x0000000f2f0a7220 */ /* 0x040fe20000400000 */
[----:B------:R-:W-:Y:S01]  /*6150*/  FMUL R15, R47, R20 ;  /* 0x000000142f0f7220 */ /* 0x000fe20000400000 */
[C---:B------:R-:W-:Y:S01]  /*6160*/  FFMA R5, R49.reuse, R55, R5 ;  /* 0x0000003731057223 */ /* 0x040fe20000000005 */
[C---:B------:R-:W-:Y:S01]  /*6170*/  FFMA R6, R49.reuse, R56, R6 ;  /* 0x0000003831067223 */ /* 0x040fe20000000006 */
[C---:B------:R-:W-:Y:S01]  /*6180*/  FFMA R7, R49.reuse, R57, R7 ;  /* 0x0000003931077223 */ /* 0x040fe20000000007 */
[C---:B------:R-:W-:Y:S01]  /*6190*/  FFMA R8, R49.reuse, R58, R8 ;  /* 0x0000003a31087223 */ /* 0x040fe20000000008 */
[--C-:B------:R-:W-:Y:S02]  /*61a0*/  HADD2.F32 R63, -RZ, R64.reuse.H0_H0 ;  /* 0x20000040ff3f7230 */ /* 0x100fe40000004100 */
[C---:B------:R-:W-:Y:S01]  /*61b0*/  FFMA R9, R49.reuse, R59, R9 ;  /* 0x0000003b31097223 */ /* 0x040fe20000000009 */
[----:B------:R-:W-:Y:S01]  /*61c0*/  F2FP.SATFINITE.E5M2.F32.PACK_AB_MERGE_C R5, R6, R5, RZ ;  /* 0x000000050605723e */ /* 0x000fe200048060ff */
[C---:B------:R-:W-:Y:S01]  /*61d0*/  FFMA R10, R49.reuse, R60, R10 ;  /* 0x0000003c310a7223 */ /* 0x040fe2000000000a */
[C---:B------:R-:W-:Y:S01]  /*61e0*/  FFMA R11, R49.reuse, R61, R11 ;  /* 0x0000003d310b7223 */ /* 0x040fe2000000000b */
[----:B------:R-:W-:Y:S01]  /*61f0*/  FFMA R12, R49, R62, R12 ;  /* 0x0000003e310c7223 */ /* 0x000fe2000000000c */
[C---:B------:R-:W-:Y:S01]  /*6200*/  FMUL R20, R47.reuse, R25 ;  /* 0x000000192f147220 */ /* 0x040fe20000400000 */
[C---:B------:R-:W-:Y:S01]  /*6210*/  FMUL R25, R47.reuse, R30 ;  /* 0x0000001e2f197220 */ /* 0x040fe20000400000 */
[C---:B------:R-:W-:Y:S01]  /*6220*/  FMUL R30, R47.reuse, R35 ;  /* 0x000000232f1e7220 */ /* 0x040fe20000400000 */
[----:B------:R-:W-:Y:S01]  /*6230*/  F2FP.SATFINITE.E5M2.F32.PACK_AB_MERGE_C R9, R10, R9, RZ ;  /* 0x000000090a09723e */ /* 0x000fe200048060ff */
[----:B------:R-:W-:Y:S02]  /*6240*/  HADD2.F32 R64, -RZ, R64.H1_H1 ;  /* 0x30000040ff407230 */ /* 0x000fe40000004100 */
[C---:B------:R-:W-:Y:S01]  /*6250*/  FMUL R13, R47.reuse, R18 ;  /* 0x000000122f0d7220 */ /* 0x040fe20000400000 */
[C---:B------:R-:W-:Y:S01]  /*6260*/  FMUL R14, R47.reuse, R19 ;  /* 0x000000132f0e7220 */ /* 0x040fe20000400000 */
[C---:B------:R-:W-:Y:S01]  /*6270*/  FMUL R17, R47.reuse, R22 ;  /* 0x000000162f117220 */ /* 0x040fe20000400000 */
[----:B------:R-:W-:Y:S01]  /*6280*/  FMUL R18, R47, R23 ;  /* 0x000000172f127220 */ /* 0x000fe20000400000 */
[C---:B------:R-:W-:Y:S01]  /*6290*/  FFMA R13, R49.reuse, R63, R13 ;  /* 0x0000003f310d7223 */ /* 0x040fe2000000000d */
[C---:B------:R-:W-:Y:S01]  /*62a0*/  FFMA R14, R49.reuse, R64, R14 ;  /* 0x00000040310e7223 */ /* 0x040fe2000000000e */
[----:B------:R-:W-:Y:S01]  /*62b0*/  FFMA R15, R49, R65, R15 ;  /* 0x00000041310f7223 */ /* 0x000fe2000000000f */
[----:B------:R-:W-:Y:S01]  /*62c0*/  FMUL R19, R47, R24 ;  /* 0x000000182f137220 */ /* 0x000fe20000400000 */
[C---:B------:R-:W-:Y:S01]  /*62d0*/  FFMA R16, R49.reuse, R66, R16 ;  /* 0x0000004231107223 */ /* 0x040fe20000000010 */
[----:B------:R-:W-:Y:S01]  /*62e0*/  FFMA R17, R49, R67, R17 ;  /* 0x0000004331117223 */ /* 0x000fe20000000011 */
[----:B------:R-:W-:Y:S01]  /*62f0*/  F2FP.SATFINITE.E5M2.F32.PACK_AB_MERGE_C R13, R14, R13, RZ ;  /* 0x0000000d0e0d723e */ /* 0x000fe200048060ff */
[C---:B------:R-:W-:Y:S01]  /*6300*/  FMUL R21, R47.reuse, R26 ;  /* 0x0000001a2f157220 */ /* 0x040fe20000400000 */
[----:B------:R-:W-:Y:S01]  /*6310*/  FMUL R22, R47, R27 ;  /* 0x0000001b2f167220 */ /* 0x000fe20000400000 */
[C---:B------:R-:W-:Y:S01]  /*6320*/  FFMA R18, R49.reuse, R68, R18 ;  /* 0x0000004431127223 */ /* 0x040fe20000000012 */
[----:B------:R-:W-:Y:S01]  /*6330*/  FFMA R19, R49, R69, R19 ;  /* 0x0000004531137223 */ /* 0x000fe20000000013 */
[----:B------:R-:W-:Y:S01]  /*6340*/  FMUL R23, R47, R28 ;  /* 0x0000001c2f177220 */ /* 0x000fe20000400000 */
[----:B------:R-:W-:Y:S01]  /*6350*/  FFMA R20, R49, R70, R20 ;  /* 0x0000004631147223 */ /* 0x000fe20000000014 */
[----:B------:R-:W-:Y:S01]  /*6360*/  FMUL R24, R47, R29 ;  /* 0x0000001d2f187220 */ /* 0x000fe20000400000 */
[C---:B------:R-:W-:Y:S01]  /*6370*/  FFMA R21, R49.reuse, R71, R21 ;  /* 0x0000004731157223 */ /* 0x040fe20000000015 */
[----:B------:R-:W-:Y:S01]  /*6380*/  FFMA R22, R49, R72, R22 ;  /* 0x0000004831167223 */ /* 0x000fe20000000016 */
[C---:B------:R-:W-:Y:S01]  /*6390*/  FMUL R26, R47.reuse, R31 ;  /* 0x0000001f2f1a7220 */ /* 0x040fe20000400000 */
[----:B------:R-:W-:Y:S01]  /*63a0*/  FMUL R27, R47, R32 ;  /* 0x000000202f1b7220 */ /* 0x000fe20000400000 */
[----:B------:R-:W-:Y:S01]  /*63b0*/  FFMA R23, R49, R73, R23 ;  /* 0x0000004931177223 */ /* 0x000fe20000000017 */
[----:B------:R-:W-:Y:S01]  /*63c0*/  FMUL R28, R47, R33 ;  /* 0x000000212f1c7220 */ /* 0x000fe20000400000 */
[----:B------:R-:W-:Y:S01]  /*63d0*/  FFMA R24, R49, R74, R24 ;  /* 0x0000004a31187223 */ /* 0x000fe20000000018 */
[----:B------:R-:W-:Y:S01]  /*63e0*/  FMUL R29, R47, R34 ;  /* 0x000000222f1d7220 */ /* 0x000fe20000400000 */
[C---:B------:R-:W-:Y:S01]  /*63f0*/  FFMA R25, R49.reuse, R75, R25 ;  /* 0x0000004b31197223 */ /* 0x040fe20000000019 */
[C---:B------:R-:W-:Y:S01]  /*6400*/  FFMA R26, R49.reuse, R76, R26 ;  /* 0x0000004c311a7223 */ /* 0x040fe2000000001a */
[C---:B------:R-:W-:Y:S01]  /*6410*/  FFMA R27, R49.reuse, R50, R27 ;  /* 0x00000032311b7223 */ /* 0x040fe2000000001b */
[C---:B------:R-:W-:Y:S01]  /*6420*/  FFMA R28, R49.reuse, R51, R28 ;  /* 0x00000033311c7223 */ /* 0x040fe2000000001c */
[----:B------:R-:W-:Y:S01]  /*6430*/  F2FP.SATFINITE.E5M2.F32.PACK_AB_MERGE_C R17, R18, R17, RZ ;  /* 0x000000111211723e */ /* 0x000fe200048060ff */
[C---:B------:R-:W-:Y:S01]  /*6440*/  FFMA R29, R49.reuse, R52, R29 ;  /* 0x00000034311d7223 */ /* 0x040fe2000000001d */
[----:B------:R-:W-:Y:S01]  /*6450*/  F2FP.SATFINITE.E5M2.F32.PACK_AB_MERGE_C R21, R22, R21, RZ ;  /* 0x000000151615723e */ /* 0x000fe200048060ff */
[----:B------:R-:W-:Y:S01]  /*6460*/  FFMA R30, R49, R77, R30 ;  /* 0x0000004d311e7223 */ /* 0x000fe2000000001e */
[----:B------:R-:W-:Y:S02]  /*6470*/  F2FP.SATFINITE.E5M2.F32.PACK_AB_MERGE_C R32, R2, R0, R78 ;  /* 0x000000000220723e */ /* 0x000fe4000480604e */
[----:B------:R-:W-:Y:S02]  /*6480*/  F2FP.SATFINITE.E5M2.F32.PACK_AB_MERGE_C R33, R4, R3, R5 ;  /* 0x000000030421723e */ /* 0x000fe40004806005 */
[----:B------:R-:W-:Y:S02]  /*6490*/  F2FP.SATFINITE.E5M2.F32.PACK_AB_MERGE_C R34, R8, R7, R9 ;  /* 0x000000070822723e */ /* 0x000fe40004806009 */
[----:B------:R-:W-:Y:S02]  /*64a0*/  F2FP.SATFINITE.E5M2.F32.PACK_AB_MERGE_C R35, R12, R11, R13 ;  /* 0x0000000b0c23723e */ /* 0x000fe4000480600d */
[----:B------:R-:W-:Y:S02]  /*64b0*/  F2FP.SATFINITE.E5M2.F32.PACK_AB_MERGE_C R16, R16, R15, R17 ;  /* 0x0000000f1010723e */ /* 0x000fe40004806011 */
[----:B------:R-:W-:Y:S01]  /*64c0*/  F2FP.SATFINITE.E5M2.F32.PACK_AB_MERGE_C R17, R20, R19, R21 ;  /* 0x000000131411723e */ /* 0x000fe20004806015 */
[----:B------:R1:W-:Y:S01]  /*64d0*/  STS.128 [R100+UR49+0x4200], R32 ;  /* 0x0042002064007988 */ /* 0x0003e20008000c31 */
[----:B------:R-:W-:Y:S02]  /*64e0*/  F2FP.SATFINITE.E5M2.F32.PACK_AB_MERGE_C R18, R26, R25, RZ ;  /* 0x000000191a12723e */ /* 0x000fe400048060ff */
[----:B------:R-:W-:Y:S02]  /*64f0*/  F2FP.SATFINITE.E5M2.F32.PACK_AB_MERGE_C R19, R30, R29, RZ ;  /* 0x0000001d1e13723e */ /* 0x000fe400048060ff */
[----:B------:R-:W-:Y:S02]  /*6500*/  F2FP.SATFINITE.E5M2.F32.PACK_AB_MERGE_C R18, R24, R23, R18 ;  /* 0x000000171812723e */ /* 0x000fe40004806012 */
[----:B------:R-:W-:Y:S02]  /*6510*/  F2FP.SATFINITE.E5M2.F32.PACK_AB_MERGE_C R19, R28, R27, R19 ;  /* 0x0000001b1c13723e */ /* 0x000fe40004806013 */
[----:B------:R-:W-:Y:S02]  /*6520*/  LEA R0, R105, UR49, 0x3 ;  /* 0x0000003169007c11 */ /* 0x000fe4000f8e18ff */
[----:B------:R-:W-:Y:S01]  /*6530*/  @P6 SHF.L.U32 R2, R104, 0x1f, RZ ;  /* 0x0000001f68026819 */ /* 0x000fe200000006ff */
[----:B------:R1:W-:Y:S01]  /*6540*/  STS.128 [R114+0x4210], R16 ;  /* 0x0042101072007388 */ /* 0x0003e20000000c00 */
[----:B------:R-:W-:Y:S01]  /*6550*/  @!PT LDS RZ, [RZ] ;  /* 0x00000000fffff984 */ /* 0x000fe20000000800 */
[----:B------:R-:W-:Y:S01]  /*6560*/  @!PT LDS RZ, [RZ] ;  /* 0x00000000fffff984 */ /* 0x000fe20000000800 */
[----:B------:R-:W-:Y:S01]  /*6570*/  @!PT LDS RZ, [RZ] ;  /* 0x00000000fffff984 */ /* 0x000fe20000000800 */
[----:B------:R-:W-:Y:S01]  /*6580*/  @!PT LDS RZ, [RZ] ;  /* 0x00000000fffff984 */ /* 0x000fe20000000800 */
[----:B------:R2:W-:Y:S07]  /*6590*/  MEMBAR.ALL.CTA ;  /* 0x0000000000007992 */ /* 0x0005ee0000008000 */
[----:B--2---:R-:W2:Y:S02]  /*65a0*/  FENCE.VIEW.ASYNC.S ;  /* 0x00000000000073c6 */ /* 0x004ea40000000000 */
[----:B--2---:R-:W-:Y:S06]  /*65b0*/  BAR.SYNC.DEFER_BLOCKING 0x1, 0x80 ;  /* 0x0042000000007b1d */ /* 0x004fec0000010000 */
[----:B------:R-:W-:Y:S05]  /*65c0*/  @P0 BRA `(.L_x_99) ;  /* 0x0000000000280947 */ /* 0x000fea0003800000 */
[----:B------:R-:W-:Y:S02]  /*65d0*/  UIADD3 UR4, UPT, UPT, UR49, 0x4200, URZ ;  /* 0x0000420031047890 */ /* 0x000fe4000fffe0ff */
[----:B------:R-:W-:Y:S01]  /*65e0*/  UIADD3 UR6, UP0, UPT, UR52, 0x680, URZ ;  /* 0x0000068034067890 */ /* 0x000fe2000ff1e0ff */
[----:B------:R-:W-:Y:S03]  /*65f0*/  UMOV UR43, UR36 ;  /* 0x00000024002b7c82 */ /* 0x000fe60008000000 */
[----:B------:R-:W-:Y:S01]  /*6600*/  MOV R109, UR4 ;  /* 0x00000004006d7c02 */ /* 0x000fe20008000f00 */
[----:B------:R-:W-:Y:S03]  /*6610*/  UIADD3.X UR7, UPT, UPT, URZ, UR53, URZ, UP0, !UPT ;  /* 0x00000035ff077290 */ /* 0x000fe600087fe4ff */
[----:B------:R-:W-:Y:S11]  /*6620*/  R2UR UR40, R109 ;  /* 0x000000006d2872ca */ /* 0x000ff600000e0000 */
[----:B------:R-:W-:Y:S02]  /*6630*/  @!UPT UIADD3 URZ, UPT, UPT, URZ, URZ, URZ ;  /* 0x000000fffffff290 */ /* 0x000fe4000fffe0ff */
[----:B------:R2:W-:Y:S01]  /*6640*/  UTMASTG.3D [UR40], [UR6] ;  /* 0x00000028060073b5 */ /* 0x0005e20008010000 */
[----:B------:R0:W-:Y:S01]  /*6650*/  UTMACMDFLUSH ;  /* 0x00000000000079b7 */ /* 0x0001e20000000000 */
[----:B--2---:R-:W-:Y:S04]  /*6660*/  DEPBAR.LE SB0, 0x1 ;  /* 0x000080400000791a */ /* 0x004fe80000000000 */
.L_x_99:
[----:B------:R-:W-:Y:S05]  /*6670*/  BSYNC.RECONVERGENT B0 ;  /* 0x0000000000007941 */ /* 0x000fea0003800200 */
.L_x_98:
[----:B------:R-:W-:Y:S06]  /*6680*/  BAR.SYNC.DEFER_BLOCKING 0x1, 0x80 ;  /* 0x0042000000007b1d */ /* 0x000fec0000010000 */
[----:B------:R-:W2:Y:S01]  /*6690*/  @P6 SYNCS.PHASECHK.TRANS64.TRYWAIT P0, [R0+URZ+0x40], R2 ;  /* 0x00004002000065a7 */ /* 0x000ea200080011ff */
[----:B------:R-:W-:Y:S01]  /*66a0*/  BSSY B1, `(.L_x_100) ;  /* 0x0000021000017945 */ /* 0x000fe20003800000 */
[----:B--2---:R-:W-:Y:S03]  /*66b0*/  @P6 SEL R115, RZ, 0x1, !P0 ;  /* 0x00000001ff736807 */ /* 0x004fe60004000000 */
[----:B------:R-:W-:Y:S05]  /*66c0*/  @!P6 BRA `(.L_x_101) ;  /* 0x000000000078e947 */ /* 0x000fea0003800000 */
[----:B------:R-:W-:Y:S01]  /*66d0*/  ISETP.NE.AND P1, PT, R116, RZ, PT ;  /* 0x000000ff7400720c */ /* 0x000fe20003f25270 */
[----:B------:R-:W-:Y:S01]  /*66e0*/  BSSY B0, `(.L_x_102) ;  /* 0x0000009000007945 */ /* 0x000fe20003800000 */
[----:B------:R-:W-:Y:S11]  /*66f0*/  ISETP.NE.AND P0, PT, R115, RZ, PT ;  /* 0x000000ff7300720c */ /* 0x000ff60003f05270 */
[----:B------:R-:W-:Y:S05]  /*6700*/  @P1 IMAD R2, R105, 0x1000, R100 ;  /* 0x0000100069021824 */ /* 0x000fea00078e0264 */
[----:B------:R-:W-:Y:S05]  /*6710*/  @P1 IADD3 R4, PT, PT, R2, UR49, RZ ;  /* 0x0000003102041c10 */ /* 0x000fea000fffe0ff */
[----:B------:R-:W-:Y:S01]  /*6720*/  @P1 IMAD.IADD R4, R4, 0x1, R117 ;  /* 0x0000000104041824 */ /* 0x000fe200078e0275 */
[----:B------:R-:W-:Y:S06]  /*6730*/  @P0 BRA `(.L_x_103) ;  /* 0x00000000000c0947 */ /* 0x000fec0003800000 */
[----:B------:R-:W-:Y:S04]  /*6740*/  SHF.L.U32 R3, R104, 0x1f, RZ ;  /* 0x0000001f68037819 */ /* 0x000fe800000006ff */
[----:B------:R-:W2:Y:S02]  /*6750*/  SYNCS.PHASECHK.TRANS64.TRYWAIT P0, [R0+URZ+0x40], R3 ;  /* 0x00004003000075a7 */ /* 0x000ea400080011ff */
[----:B--2---:R-:W-:Y:S05]  /*6760*/  @!P0 BRA `(.L_x_104) ;  /* 0x0000003000cc8947 */ /* 0x004fea0003800000 */
.L_x_103:
[----:B------:R-:W-:Y:S05]  /*6770*/  BSYNC B0 ;  /* 0x0000000000007941 */ /* 0x000fea0003800000 */
.L_x_102:
[----:B------:R-:W-:Y:S01]  /*6780*/  ISETP.NE.AND P0, PT, R116, RZ, PT ;  /* 0x000000ff7400720c */ /* 0x000fe20003f05270 */
[----:B------:R-:W-:Y:S11]  /*6790*/  VIADD R105, R105, 0x1 ;  /* 0x0000000169697836 */ /* 0x000ff60000000000 */
[----:B------:R-:W-:Y:S01]  /*67a0*/  @!UPT UIADD3 URZ, UPT, UPT, URZ, URZ, URZ ;  /* 0x000000fffffff290 */ /* 0x000fe2000fffe0ff */
[----:B------:R3:W4:Y:S04]  /*67b0*/  @P0 LDS.128 R80, [R2+UR49+0x200] ;  /* 0x0002003102500984 */ /* 0x0007280008000c00 */
[----:B------:R1:W1:Y:S01]  /*67c0*/  @P0 LDS.128 R84, [R4+0x210] ;  /* 0x0002100004540984 */ /* 0x0002620000000c00 */
        /* <DEDUP_REMOVED lines=8> */
[----:B---3--:R-:W-:Y:S02]  /*6850*/  VIADD R2, R0, 0x60 ;  /* 0x0000006000027836 */ /* 0x008fe40000000000 */
[----:B--2---:R-:W-:Y:S05]  /*6860*/  IMAD.U32 R0, RZ, RZ, UR37 ;  /* 0x00000025ff007e24 */ /* 0x004fea000f8e00ff */
[----:B------:R-:W-:Y:S04]  /*6870*/  PRMT R0, R0, 0x654, R2 ;  /* 0x0000065400007816 */ /* 0x000fe80000000002 */
[----:B-----5:R2:W-:Y:S02]  /*6880*/  SYNCS.ARRIVE.TRANS64.RED.A1T0 RZ, [R0+URZ], RZ ;  /* 0x000000ff00ff79a7 */ /* 0x0205e400081004ff */
[----:B--2---:R-:W-:Y:S04]  /*6890*/  SEL R0, RZ, 0x1, P0 ;  /* 0x00000001ff007807 */ /* 0x004fe80000000000 */
[----:B-1--4-:R-:W-:Y:S02]  /*68a0*/  LOP3.LUT R104, R104, R0, RZ, 0x3c, !PT ;  /* 0x0000000068687212 */ /* 0x012fe400078e3cff */
.L_x_101:
[----:B------:R-:W-:Y:S05]  /*68b0*/  BSYNC B1 ;  /* 0x0000000000017941 */ /* 0x000fea0003800000 */
.L_x_100:
[----:B------:R-:W-:Y:S05]  /*68c0*/  VIADD R0, R48, 0x40 ;  /* 0x0000004030007836 */ /* 0x000fea0000000000 */
[----:B------:R-:W-:Y:S04]  /*68d0*/  SHF.R.U32.HI R0, RZ, 0x15, R0 ;  /* 0x00000015ff007819 */ /* 0x000fe80000011600 */
[----:B------:R-:W-:Y:S11]  /*68e0*/  LOP3.LUT P0, RZ, R0, 0x3, R101, 0x48, !PT ;  /* 0x0000000300ff7812 */ /* 0x000ff60007804865 */
[----:B------:R-:W-:Y:S02]  /*68f0*/  @!UPT UIADD3 URZ, UPT, UPT, URZ, URZ, URZ ;  /* 0x000000fffffff290 */ /* 0x000fe4000fffe0ff */
[----:B------:R-:W-:Y:S05]  /*6900*/  @!P0 BRA `(.L_x_105) ;  /* 0x0000000000408947 */ /* 0x000fea0003800000 */
[----:B------:R-:W2:Y:S01]  /*6910*/  LDCU.64 UR8, c[0x4][0x78] ;  /* 0x01000f00ff0877ac */ /* 0x000ea20008000a00 */
[----:B------:R-:W-:Y:S01]  /*6920*/  MOV R3, 0x0 ;  /* 0x0000000000037802 */ /* 0x000fe20000000f00 */
[----:B------:R-:W-:Y:S02]  /*6930*/  HFMA2 R12, -RZ, RZ, 0, 5.9604644775390625e-08 ;  /* 0x00000001ff0c7431 */ /* 0x000fe400000001ff */
[----:B------:R-:W-:Y:S02]  /*6940*/  IMAD.MOV.U32 R8, RZ, RZ, 0x192 ;  /* 0x00000192ff087424 */ /* 0x000fe400078e00ff */
[----:B------:R-:W-:Y:S01]  /*6950*/  IMAD.MOV.U32 R13, RZ, RZ, RZ ;  /* 0x000000ffff0d7224 */ /* 0x000fe200078e00ff */
[----:B------:R-:W3:Y:S01]  /*6960*/  LDCU.64 UR6, c[0x4][0x80] ;  /* 0x01001000ff0677ac */ /* 0x000ee20008000a00 */
[----:B------:R-:W4:Y:S01]  /*6970*/  LDC.64 R2, c[0x4][R3] ;  /* 0x0100000003027b82 */ /* 0x000f220000000a00 */
[----:B------:R-:W5:Y:S01]  /*6980*/  LDCU.64 UR4, c[0x4][0x18] ;  /* 0x01000300ff0477ac */ /* 0x000f620008000a00 */
[----:B--2---:R-:W-:Y:S01]  /*6990*/  MOV R5, UR9 ;  /* 0x0000000900057c02 */ /* 0x004fe20008000f00 */
[----:B------:R-:W-:Y:S01]  /*69a0*/  IMAD.U32 R4, RZ, RZ, UR8 ;  /* 0x00000008ff047e24 */ /* 0x000fe2000f8e00ff */
[----:B---3--:R-:W-:Y:S01]  /*69b0*/  MOV R7, UR7 ;  /* 0x0000000700077c02 */ /* 0x008fe20008000f00 */
[----:B------:R-:W-:Y:S01]  /*69c0*/  IMAD.U32 R6, RZ, RZ, UR6 ;  /* 0x00000006ff067e24 */ /* 0x000fe2000f8e00ff */
[----:B-----5:R-:W-:Y:S01]  /*69d0*/  MOV R11, UR5 ;  /* 0x00000005000b7c02 */ /* 0x020fe20008000f00 */
[----:B------:R-:W-:Y:S02]  /*69e0*/  IMAD.U32 R10, RZ, RZ, UR4 ;  /* 0x00000004ff0a7e24 */ /* 0x000fe4000f8e00ff */
[----:B------:R-:W-:Y:S07]  /*69f0*/  LEPC R20, `(.L_x_105) ;  /* 0x000000001014794e */ /* 0x000fee0000000000 */
[----:B-1--4-:R-:W-:Y:S05]  /*6a00*/  CALL.ABS.NOINC R2 ;  /* 0x0000000002007343 */ /* 0x012fea0003c00000 */
.L_x_105:
[-C--:B------:R-:W-:Y:S01]  /*6a10*/  F2FP.F16.E5M2.UNPACK_B R0, R81.reuse ;  /* 0x00000051ff00723e */ /* 0x080fe200020004ff */
[----:B------:R-:W-:Y:S05]  /*6a20*/  WARPSYNC.ALL ;  /* 0x0000000000007948 */ /* 0x000fea0003800000 */
[----:B------:R-:W-:Y:S01]  /*6a30*/  R2UR UR4, R48 ;  /* 0x00000000300472ca */ /* 0x000fe200000e0000 */
[--C-:B------:R-:W-:Y:S01]  /*6a40*/  HADD2.F32 R54, -RZ, R0.reuse.H0_H0 ;  /* 0x20000000ff367230 */ /* 0x100fe20000004100 */
[-C--:B------:R-:W-:Y:S01]  /*6a50*/  F2FP.F16.E5M2.UNPACK_B R2, R80.reuse.H1 ;  /* 0x00000050ff02723e */ /* 0x080fe200030004ff */
[----:B------:R-:W-:Y:S01]  /*6a60*/  HADD2.F32 R55, -RZ, R0.H1_H1 ;  /* 0x30000000ff377230 */ /* 0x000fe20000004100 */
[----:B------:R-:W-:Y:S01]  /*6a70*/  F2FP.F16.E5M2.UNPACK_B R0, R81.H1 ;  /* 0x00000051ff00723e */ /* 0x000fe200030004ff */
[----:B------:R-:W-:Y:S01]  /*6a80*/  BSSY.RECONVERGENT B0, `(.L_x_106) ;  /* 0x0000095000007945 */ /* 0x000fe20003800200 */
[----:B------:R-:W-:Y:S01]  /*6a90*/  F2FP.F16.E5M2.UNPACK_B R3, R80 ;  /* 0x00000050ff03723e */ /* 0x000fe200020004ff */
[----:B------:R-:W-:Y:S01]  /*6aa0*/  HADD2.F32 R52, -RZ, R2.H0_H0 ;  /* 0x20000002ff347230 */ /* 0x000fe20000004100 */
[----:B------:R-:W-:Y:S01]  /*6ab0*/  ISETP.NE.AND P0, PT, R110, RZ, PT ;  /* 0x000000ff6e00720c */ /* 0x000fe20003f05270 */
[--C-:B------:R-:W-:Y:S01]  /*6ac0*/  HADD2.F32 R56, -RZ, R0.reuse.H0_H0 ;  /* 0x20000000ff387230 */ /* 0x100fe20000004100 */
[----:B------:R-:W-:Y:S01]  /*6ad0*/  ISETP.NE.AND P6, PT, R118, RZ, PT ;  /* 0x000000ff7600720c */ /* 0x000fe20003fc5270 */
[----:B------:R-:W-:Y:S01]  /*6ae0*/  HADD2.F32 R57, -RZ, R0.H1_H1 ;  /* 0x30000000ff397230 */ /* 0x000fe20000004100 */
[-C--:B------:R-:W-:Y:S01]  /*6af0*/  F2FP.F16.E5M2.UNPACK_B R0, R83.reuse ;  /* 0x00000053ff00723e */ /* 0x080fe200020004ff */
[----:B-1----:R-:W-:Y:S01]  /*6b00*/  LDTM.16dp32bit_t0_t15.x32 R4, tmem[UR4+0x40] ;  /* 0x00004004000479ee */ /* 0x002fe20008a80000 */
[----:B------:R-:W1:Y:S01]  /*6b10*/  LDTM.16dp32bit_t16_t31.x32 R4, tmem[UR4+0x60] ;  /* 0x00006004000479ee */ /* 0x000e620008aa0000 */
[----:B------:R-:W-:Y:S01]  /*6b20*/  HADD2.F32 R53, -RZ, R2.H1_H1 ;  /* 0x30000002ff357230 */ /* 0x000fe20000004100 */
[----:B------:R-:W-:Y:S01]  /*6b30*/  F2FP.F16.E5M2.UNPACK_B R2, R82.H1 ;  /* 0x00000052ff02723e */ /* 0x000fe200030004ff */
[--C-:B------:R-:W-:Y:S02]  /*6b40*/  HADD2.F32 R50, -RZ, R3.reuse.H0_H0 ;  /* 0x20000003ff327230 */ /* 0x100fe40000004100 */
[--C-:B------:R-:W-:Y:S02]  /*6b50*/  HADD2.F32 R62, -RZ, R0.reuse.H0_H0 ;  /* 0x20000000ff3e7230 */ /* 0x100fe40000004100 */
[----:B------:R-:W-:Y:S01]  /*6b60*/  HADD2.F32 R63, -RZ, R0.H1_H1 ;  /* 0x30000000ff3f7230 */ /* 0x000fe20000004100 */
[----:B------:R-:W-:Y:S01]  /*6b70*/  F2FP.F16.E5M2.UNPACK_B R0, R84.H1 ;  /* 0x00000054ff00723e */ /* 0x000fe200030004ff */
[--C-:B------:R-:W-:Y:S02]  /*6b80*/  HADD2.F32 R60, -RZ, R2.reuse.H0_H0 ;  /* 0x20000002ff3c7230 */ /* 0x100fe40000004100 */
[----:B------:R-:W-:Y:S01]  /*6b90*/  HADD2.F32 R61, -RZ, R2.H1_H1 ;  /* 0x30000002ff3d7230 */ /* 0x000fe20000004100 */
[----:B------:R-:W-:Y:S01]  /*6ba0*/  F2FP.F16.E5M2.UNPACK_B R2, R83.H1 ;  /* 0x00000053ff02723e */ /* 0x000fe200030004ff */
[----:B------:R-:W-:Y:S01]  /*6bb0*/  HADD2.F32 R51, -RZ, R3.H1_H1 ;  /* 0x30000003ff337230 */ /* 0x000fe20000004100 */
[----:B------:R-:W-:Y:S01]  /*6bc0*/  F2FP.F16.E5M2.UNPACK_B R3, R82 ;  /* 0x00000052ff03723e */ /* 0x000fe200020004ff */
[--C-:B------:R-:W-:Y:S02]  /*6bd0*/  HADD2.F32 R68, -RZ, R0.reuse.H0_H0 ;  /* 0x20000000ff447230 */ /* 0x100fe40000004100 */
[----:B------:R-:W-:Y:S01]  /*6be0*/  HADD2.F32 R69, -RZ, R0.H1_H1 ;  /* 0x30000000ff457230 */ /* 0x000fe20000004100 */
[-C--:B------:R-:W-:Y:S01]  /*6bf0*/  F2FP.F16.E5M2.UNPACK_B R0, R85.reuse.H1 ;  /* 0x00000055ff00723e */ /* 0x080fe200030004ff */
[--C-:B------:R-:W-:Y:S02]  /*6c00*/  HADD2.F32 R64, -RZ, R2.reuse.H0_H0 ;  /* 0x20000002ff407230 */ /* 0x100fe40000004100 */
[----:B------:R-:W-:Y:S01]  /*6c10*/  HADD2.F32 R65, -RZ, R2.H1_H1 ;  /* 0x30000002ff417230 */ /* 0x000fe20000004100 */
[----:B------:R-:W-:Y:S01]  /*6c20*/  F2FP.F16.E5M2.UNPACK_B R2, R85 ;  /* 0x00000055ff02723e */ /* 0x000fe200020004ff */
[--C-:B------:R-:W-:Y:S02]  /*6c30*/  HADD2.F32 R58, -RZ, R3.reuse.H0_H0 ;  /* 0x20000003ff3a7230 */ /* 0x100fe40000004100 */
[C---:B-1----:R-:W-:Y:S01]  /*6c40*/  FMUL R7, R47.reuse, R7 ;  /* 0x000000072f077220 */ /* 0x042fe20000400000 */
[----:B------:R-:W-:Y:S01]  /*6c50*/  HADD2.F32 R59, -RZ, R3.H1_H1 ;  /* 0x30000003ff3b7230 */ /* 0x000fe20000004100 */
[----:B------:R-:W-:Y:S01]  /*6c60*/  F2FP.F16.E5M2.UNPACK_B R3, R84 ;  /* 0x00000054ff03723e */ /* 0x000fe200020004ff */
[--C-:B------:R-:W-:Y:S02]  /*6c70*/  HADD2.F32 R72, -RZ, R0.reuse.H0_H0 ;  /* 0x20000000ff487230 */ /* 0x100fe40000004100 */
[C---:B------:R-:W-:Y:S01]  /*6c80*/  FMUL R11, R47.reuse, R11 ;  /* 0x0000000b2f0b7220 */ /* 0x040fe20000400000 */
[----:B------:R-:W-:Y:S01]  /*6c90*/  HADD2.F32 R73, -RZ, R0.H1_H1 ;  /* 0x30000000ff497230 */ /* 0x000fe20000004100 */
[----:B------:R-:W-:Y:S01]  /*6ca0*/  F2FP.F16.E5M2.UNPACK_B R0, R87 ;  /* 0x00000057ff00723e */ /* 0x000fe200020004ff */
[--C-:B------:R-:W-:Y:S02]  /*6cb0*/  HADD2.F32 R70, -RZ, R2.reuse.H0_H0 ;  /* 0x20000002ff467230 */ /* 0x100fe40000004100 */
[C---:B------:R-:W-:Y:S01]  /*6cc0*/  FMUL R15, R47.reuse, R15 ;  /* 0x0000000f2f0f7220 */ /* 0x040fe20000400000 */
[----:B------:R-:W-:Y:S01]  /*6cd0*/  HADD2.F32 R71, -RZ, R2.H1_H1 ;  /* 0x30000002ff477230 */ /* 0x000fe20000004100 */
[-C--:B------:R-:W-:Y:S01]  /*6ce0*/  F2FP.F16.E5M2.UNPACK_B R2, R86.reuse.H1 ;  /* 0x00000056ff02723e */ /* 0x080fe200030004ff */
[--C-:B------:R-:W-:Y:S02]  /*6cf0*/  HADD2.F32 R66, -RZ, R3.reuse.H0_H0 ;  /* 0x20000003ff427230 */ /* 0x100fe40000004100 */
[----:B------:R-:W-:Y:S01]  /*6d00*/  HADD2.F32 R67, -RZ, R3.H1_H1 ;  /* 0x30000003ff437230 */ /* 0x000fe20000004100 */
[----:B------:R-:W-:Y:S01]  /*6d10*/  F2FP.F16.E5M2.UNPACK_B R3, R86 ;  /* 0x00000056ff03723e */ /* 0x000fe200020004ff */
[--C-:B------:R-:W-:Y:S02]  /*6d20*/  HADD2.F32 R78, -RZ, R0.reuse.H0_H0 ;  /* 0x20000000ff4e7230 */ /* 0x100fe40000004100 */
[----:B------:R-:W-:Y:S02]  /*6d30*/  HADD2.F32 R79, -RZ, R0.H1_H1 ;  /* 0x30000000ff4f7230 */ /* 0x000fe40000004100 */
[C---:B------:R-:W-:Y:S01]  /*6d40*/  FMUL R0, R47.reuse, R4 ;  /* 0x000000042f007220 */ /* 0x040fe20000400000 */
[--C-:B------:R-:W-:Y:S02]  /*6d50*/  HADD2.F32 R76, -RZ, R2.reuse.H0_H0 ;  /* 0x20000002ff4c7230 */ /* 0x100fe40000004100 */
[----:B------:R-:W-:Y:S01]  /*6d60*/  FMUL R4, R47, R8 ;  /* 0x000000082f047220 */ /* 0x000fe20000400000 */
[----:B------:R-:W-:Y:S02]  /*6d70*/  HADD2.F32 R77, -RZ, R2.H1_H1 ;  /* 0x30000002ff4d7230 */ /* 0x000fe40000004100 */
[----:B------:R-:W-:Y:S01]  /*6d80*/  FFMA R0, R49, R50, R0 ;  /* 0x0000003231007223 */ /* 0x000fe20000000000 */
[--C-:B------:R-:W-:Y:S02]  /*6d90*/  HADD2.F32 R74, -RZ, R3.reuse.H0_H0 ;  /* 0x20000003ff4a7230 */ /* 0x100fe40000004100 */
[C---:B------:R-:W-:Y:S01]  /*6da0*/  FMUL R2, R47.reuse, R5 ;  /* 0x000000052f027220 */ /* 0x040fe20000400000 */
[----:B------:R-:W-:Y:S02]  /*6db0*/  HADD2.F32 R75, -RZ, R3.H1_H1 ;  /* 0x30000003ff4b7230 */ /* 0x000fe40000004100 */
[C---:B------:R-:W-:Y:S01]  /*6dc0*/  FMUL R5, R47.reuse, R9 ;  /* 0x000000092f057220 */ /* 0x040fe20000400000 */
[----:B------:R-:W-:Y:S01]  /*6dd0*/  FMUL R8, R47, R12 ;  /* 0x0000000c2f087220 */ /* 0x000fe20000400000 */
[----:B------:R-:W-:Y:S01]  /*6de0*/  FFMA R2, R49, R51, R2 ;  /* 0x0000003331027223 */ /* 0x000fe20000000002 */
[C---:B------:R-:W-:Y:S01]  /*6df0*/  FMUL R9, R47.reuse, R13 ;  /* 0x0000000d2f097220 */ /* 0x040fe20000400000 */
[C---:B------:R-:W-:Y:S01]  /*6e00*/  FMUL R12, R47.reuse, R21 ;  /* 0x000000152f0c7220 */ /* 0x040fe20000400000 */
[C---:B------:R-:W-:Y:S01]  /*6e10*/  FMUL R21, R47.reuse, R30 ;  /* 0x0000001e2f157220 */ /* 0x040fe20000400000 */
[C---:B------:R-:W-:Y:S01]  /*6e20*/  FMUL R13, R47.reuse, R22 ;  /* 0x000000162f0d7220 */ /* 0x040fe20000400000 */
[C---:B------:R-:W-:Y:S01]  /*6e30*/  FMUL R22, R47.reuse, R31 ;  /* 0x0000001f2f167220 */ /* 0x040fe20000400000 */
        /* <DEDUP_REMOVED lines=8> */
[C---:B------:R-:W-:Y:S01]  /*6ec0*/  FFMA R6, R49.reuse, R56, R6 ;  /* 0x0000003831067223 */ /* 0x040fe20000000006 */
[C---:B------:R-:W-:Y:S01]  /*6ed0*/  FFMA R11, R49.reuse, R57, R11 ;  /* 0x00000039310b7223 */ /* 0x040fe2000000000b */
[C---:B------:R-:W-:Y:S01]  /*6ee0*/  FFMA R8, R49.reuse, R58, R8 ;  /* 0x0000003a31087223 */ /* 0x040fe20000000008 */
[----:B------:R-:W-:Y:S01]  /*6ef0*/  FFMA R9, R49, R59, R9 ;  /* 0x0000003b31097223 */ /* 0x000fe20000000009 */
[----:B------:R-:W-:Y:S01]  /*6f00*/  F2FP.SATFINITE.E5M2.F32.PACK_AB_MERGE_C R52, R7, R3, RZ ;  /* 0x000000030734723e */ /* 0x000fe200048060ff */
[----:B------:R-:W-:Y:S01]  /*6f10*/  FFMA R10, R49, R60, R10 ;  /* 0x0000003c310a7223 */ /* 0x000fe2000000000a */
[----:B------:R-:W-:Y:S01]  /*6f20*/  F2FP.SATFINITE.E5M2.F32.PACK_AB_MERGE_C R53, R11, R6, RZ ;  /* 0x000000060b35723e */ /* 0x000fe200048060ff */
[----:B------:R-:W-:Y:S01]  /*6f30*/  FFMA R15, R49, R61, R15 ;  /* 0x0000003d310f7223 */ /* 0x000fe2000000000f */
[C---:B------:R-:W-:Y:S01]  /*6f40*/  FMUL R3, R47.reuse, R16 ;  /* 0x000000102f037220 */ /* 0x040fe20000400000 */
[C---:B------:R-:W-:Y:S01]  /*6f50*/  FMUL R6, R47.reuse, R17 ;  /* 0x000000112f067220 */ /* 0x040fe20000400000 */
[----:B------:R-:W-:Y:S01]  /*6f60*/  F2FP.F16.E5M2.UNPACK_B R51, R87.H1 ;  /* 0x00000057ff33723e */ /* 0x000fe200030004ff */
[----:B------:R-:W-:Y:S01]  /*6f70*/  FMUL R11, R47, R20 ;  /* 0x000000142f0b7220 */ /* 0x000fe20000400000 */
[----:B------:R-:W-:Y:S01]  /*6f80*/  F2FP.SATFINITE.E5M2.F32.PACK_AB_MERGE_C R54, R15, R10, RZ ;  /* 0x0000000a0f36723e */ /* 0x000fe200048060ff */
[C---:B------:R-:W-:Y:S01]  /*6f90*/  FFMA R3, R49.reuse, R62, R3 ;  /* 0x0000003e31037223 */ /* 0x040fe20000000003 */
[----:B------:R-:W-:Y:S01]  /*6fa0*/  FFMA R6, R49, R63, R6 ;  /* 0x0000003f31067223 */ /* 0x000fe20000000006 */
[----:B------:R-:W-:Y:S01]  /*6fb0*/  FMUL R20, R47, R29 ;  /* 0x0000001d2f147220 */ /* 0x000fe20000400000 */
[----:B------:R-:W-:Y:S01]  /*6fc0*/  F2FP.SATFINITE.E5M2.F32.PACK_AB_MERGE_C R29, R5, R4, R53 ;  /* 0x00000004051d723e */ /* 0x000fe20004806035 */
[----:B------:R-:W-:Y:S01]  /*6fd0*/  FMUL R10, R47, R19 ;  /* 0x000000132f0a7220 */ /* 0x000fe20000400000 */
[----:B------:R-:W-:Y:S01]  /*6fe0*/  F2FP.SATFINITE.E5M2.F32.PACK_AB_MERGE_C R30, R9, R8, R54 ;  /* 0x00000008091e723e */ /* 0x000fe20004806036 */
        /* <DEDUP_REMOVED lines=10> */
[----:B------:R-:W-:Y:S01]  /*7090*/  FFMA R14, R49, R69, R14 ;  /* 0x00000045310e7223 */ /* 0x000fe2000000000e */
[----:B------:R-:W-:Y:S01]  /*70a0*/  FMUL R18, R47, R27 ;  /* 0x0000001b2f127220 */ /* 0x000fe20000400000 */
[C---:B------:R-:W-:Y:S01]  /*70b0*/  FFMA R15, R49.reuse, R70, R15 ;  /* 0x00000046310f7223 */ /* 0x040fe2000000000f */
[C---:B------:R-:W-:Y:S01]  /*70c0*/  FFMA R16, R49.reuse, R71, R16 ;  /* 0x0000004731107223 */ /* 0x040fe20000000010 */
[C---:B------:R-:W-:Y:S01]  /*70d0*/  FFMA R17, R49.reuse, R72, R17 ;  /* 0x0000004831117223 */ /* 0x040fe20000000011 */
[C---:B------:R-:W-:Y:S01]  /*70e0*/  FFMA R18, R49.reuse, R73, R18 ;  /* 0x0000004931127223 */ /* 0x040fe20000000012 */
[----:B------:R-:W-:Y:S01]  /*70f0*/  FFMA R19, R49, R74, R19 ;  /* 0x0000004a31137223 */ /* 0x000fe20000000013 */
[----:B------:R-:W-:Y:S01]  /*7100*/  FMUL R23, R47, R32 ;  /* 0x000000202f177220 */ /* 0x000fe20000400000 */
[----:B------:R-:W-:Y:S01]  /*7110*/  FFMA R20, R49, R75, R20 ;  /* 0x0000004b31147223 */ /* 0x000fe20000000014 */
[----:B------:R-:W-:Y:S01]  /*7120*/  FMUL R24, R47, R33 ;  /* 0x000000212f187220 */ /* 0x000fe20000400000 */
[--C-:B------:R-:W-:Y:S02]  /*7130*/  HADD2.F32 R50, -RZ, R51.reuse.H0_H0 ;  /* 0x20000033ff327230 */ /* 0x100fe40000004100 */
[----:B------:R-:W-:Y:S01]  /*7140*/  FFMA R21, R49, R76, R21 ;  /* 0x0000004c31157223 */ /* 0x000fe20000000015 */
[----:B------:R-:W-:Y:S02]  /*7150*/  HADD2.F32 R51, -RZ, R51.H1_H1 ;  /* 0x30000033ff337230 */ /* 0x000fe40000004100 */
[----:B------:R-:W-:Y:S01]  /*7160*/  FMUL R25, R47, R34 ;  /* 0x000000222f197220 */ /* 0x000fe20000400000 */
[----:B------:R-:W-:Y:S01]  /*7170*/  FFMA R22, R49, R77, R22 ;  /* 0x0000004d31167223 */ /* 0x000fe20000000016 */
[----:B------:R-:W-:Y:S01]  /*7180*/  FMUL R26, R47, R35 ;  /* 0x000000232f1a7220 */ /* 0x000fe20000400000 */
[----:B------:R-:W-:Y:S01]  /*7190*/  F2FP.SATFINITE.E5M2.F32.PACK_AB_MERGE_C R7, R10, R7, RZ ;  /* 0x000000070a07723e */ /* 0x000fe200048060ff */
[C---:B------:R-:W-:Y:S01]  /*71a0*/  FFMA R23, R49.reuse, R78, R23 ;  /* 0x0000004e31177223 */ /* 0x040fe20000000017 */
[C---:B------:R-:W-:Y:S01]  /*71b0*/  FFMA R24, R49.reuse, R79, R24 ;  /* 0x0000004f31187223 */ /* 0x040fe20000000018 */
[C---:B------:R-:W-:Y:S01]  /*71c0*/  FFMA R25, R49.reuse, R50, R25 ;  /* 0x0000003231197223 */ /* 0x040fe20000000019 */
[----:B------:R-:W-:Y:S01]  /*71d0*/  FFMA R26, R49, R51, R26 ;  /* 0x00000033311a7223 */ /* 0x000fe2000000001a */
[----:B------:R-:W-:Y:S02]  /*71e0*/  F2FP.SATFINITE.E5M2.F32.PACK_AB_MERGE_C R28, R2, R0, R52 ;  /* 0x00000000021c723e */ /* 0x000fe40004806034 */
[----:B------:R-:W-:Y:S02]  /*71f0*/  F2FP.SATFINITE.E5M2.F32.PACK_AB_MERGE_C R31, R6, R3, R7 ;  /* 0x00000003061f723e */ /* 0x000fe40004806007 */
[----:B------:R-:W-:Y:S02]  /*7200*/  F2FP.SATFINITE.E5M2.F32.PACK_AB_MERGE_C R13, R14, R13, RZ ;  /* 0x0000000d0e0d723e */ /* 0x000fe400048060ff */
[----:B------:R-:W-:Y:S01]  /*7210*/  F2FP.SATFINITE.E5M2.F32.PACK_AB_MERGE_C R17, R18, R17, RZ ;  /* 0x000000111211723e */ /* 0x000fe200048060ff */
[----:B------:R1:W-:Y:S01]  /*7220*/  STS.128 [R100+UR49+0x5200], R28 ;  /* 0x0052001c64007988 */ /* 0x0003e20008000c31 */
[----:B------:R-:W-:Y:S02]  /*7230*/  F2FP.SATFINITE.E5M2.F32.PACK_AB_MERGE_C R14, R22, R21, RZ ;  /* 0x00000015160e723e */ /* 0x000fe400048060ff */
[----:B------:R-:W-:Y:S02]  /*7240*/  F2FP.SATFINITE.E5M2.F32.PACK_AB_MERGE_C R25, R26, R25, RZ ;  /* 0x000000191a19723e */ /* 0x000fe400048060ff */
[----:B------:R-:W-:Y:S02]  /*7250*/  F2FP.SATFINITE.E5M2.F32.PACK_AB_MERGE_C R12, R12, R11, R13 ;  /* 0x0000000b0c0c723e */ /* 0x000fe4000480600d */
[----:B------:R-:W-:Y:S02]  /*7260*/  F2FP.SATFINITE.E5M2.F32.PACK_AB_MERGE_C R13, R16, R15, R17 ;  /* 0x0000000f100d723e */ /* 0x000fe40004806011 */
        /* <DEDUP_REMOVED lines=13> */
[----:B------:R-:W-:Y:S02]  /*7340*/  UIADD3 UR8, UP0, UPT, UR52, 0x680, URZ ;  /* 0x0000068034087890 */ /* 0x000fe4000ff1e0ff */
[----:B------:R-:W-:Y:S02]  /*7350*/  UIADD3 UR5, UPT, UPT, UR41, 0x40, URZ ;  /* 0x0000004029057890 */ /* 0x000fe4000fffe0ff */
[----:B------:R-:W-:Y:S02]  /*7360*/  UIADD3 UR4, UPT, UPT, UR49, 0x5200, URZ ;  /* 0x0000520031047890 */ /* 0x000fe4000fffe0ff */
[----:B------:R-:W-:Y:S01]  /*7370*/  UIADD3.X UR9, UPT, UPT, URZ, UR53, URZ, UP0, !UPT ;  /* 0x00000035ff097290 */ /* 0x000fe200087fe4ff */
[----:B------:R-:W-:Y:S01]  /*7380*/  UMOV UR6, UR42 ;  /* 0x0000002a00067c82 */ /* 0x000fe20008000000 */
[----:B------:R-:W-:Y:S07]  /*7390*/  UMOV UR7, UR36 ;  /* 0x0000002400077c82 */ /* 0x000fee0008000000 */
[----:B------:R2:W-:Y:S01]  /*73a0*/  UTMASTG.3D [UR4], [UR8] ;  /* 0x00000004080073b5 */ /* 0x0005e20008010000 */
[----:B------:R0:W-:Y:S01]  /*73b0*/  UTMACMDFLUSH ;  /* 0x00000000000079b7 */ /* 0x0001e20000000000 */
[----:B--2---:R-:W-:Y:S04]  /*73c0*/  DEPBAR.LE SB0, 0x1 ;  /* 0x000080400000791a */ /* 0x004fe80000000000 */
.L_x_107:
[----:B------:R-:W-:Y:S05]  /*73d0*/  BSYNC.RECONVERGENT B0 ;  /* 0x0000000000007941 */ /* 0x000fea0003800200 */
.L_x_106:
        /* <DEDUP_REMOVED lines=15> */
.L_x_111:
[----:B------:R-:W-:Y:S05]  /*74d0*/  BSYNC B0 ;  /* 0x0000000000007941 */ /* 0x000fea0003800000 */
.L_x_110:
[----:B------:R-:W-:Y:S01]  /*74e0*/  ISETP.NE.AND P0, PT, R116, RZ, PT ;  /* 0x000000ff7400720c */ /* 0x000fe20003f05270 */
[----:B------:R-:W-:Y:S11]  /*74f0*/  VIADD R105, R105, 0x1 ;  /* 0x0000000169697836 */ /* 0x000ff60000000000 */
[----:B------:R-:W-:Y:S01]  /*7500*/  @!UPT UIADD3 URZ, UPT, UPT, URZ, URZ, URZ ;  /* 0x000000fffffff290 */ /* 0x000fe2000fffe0ff */
[----:B------:R3:W4:Y:S04]  /*7510*/  @P0 LDS.128 R84, [R2+0x210] ;  /* 0x0002100002540984 */ /* 0x0007280000000c00 */
[----:B------:R1:W1:Y:S01]  /*7520*/  @P0 LDS.128 R80, [R3+UR49+0x200] ;  /* 0x0002003103500984 */ /* 0x0002620008000c00 */
        /* <DEDUP_REMOVED lines=14> */
.L_x_109:
[----:B------:R-:W-:Y:S05]  /*7610*/  BSYNC B1 ;  /* 0x0000000000017941 */ /* 0x000fea0003800000 */
.L_x_108:
[----:B------:R-:W-:Y:S05]  /*7620*/  VIADD R0, R48, 0x80 ;  /* 0x0000008030007836 */ /* 0x000fea0000000000 */
[----:B------:R-:W-:Y:S04]  /*7630*/  SHF.R.U32.HI R0, RZ, 0x15, R0 ;  /* 0x00000015ff007819 */ /* 0x000fe80000011600 */
[----:B------:R-:W-:Y:S11]  /*7640*/  LOP3.LUT P0, RZ, R0, 0x3, R101, 0x48, !PT ;  /* 0x0000000300ff7812 */ /* 0x000ff60007804865 */
[----:B------:R-:W-:Y:S02]  /*7650*/  @!UPT UIADD3 URZ, UPT, UPT, URZ, URZ, URZ ;  /* 0x000000fffffff290 */ /* 0x000fe4000fffe0ff */
[----:B------:R-:W-:Y:S05]  /*7660*/  @!P0 BRA `(.L_x_113) ;  /* 0x0000000000408947 */ /* 0x000fea0003800000 */
[----:B------:R-:W2:Y:S01]  /*7670*/  LDCU.64 UR8, c[0x4][0x78] ;  /* 0x01000f00ff0877ac */ /* 0x000ea20008000a00 */
[----:B------:R-:W-:Y:S01]  /*7680*/  MOV R3, 0x0 ;  /* 0x0000000000037802 */ /* 0x000fe20000000f00 */
[----:B-1----:R-:W-:Y:S02]  /*7690*/  HFMA2 R12, -RZ, RZ, 0, 5.9604644775390625e-08 ;  /* 0x00000001ff0c7431 */ /* 0x002fe400000001ff */
[----:B------:R-:W-:Y:S02]  /*76a0*/  IMAD.MOV.U32 R8, RZ, RZ, 0x192 ;  /* 0x00000192ff087424 */ /* 0x000fe400078e00ff */
[----:B------:R-:W-:Y:S01]  /*76b0*/  IMAD.MOV.U32 R13, RZ, RZ, RZ ;  /* 0x000000ffff0d7224 */ /* 0x000fe200078e00ff */
[----:B------:R-:W1:Y:S01]  /*76c0*/  LDCU.64 UR6, c[0x4][0x80] ;  /* 0x01001000ff0677ac */ /* 0x000e620008000a00 */
[----:B------:R-:W3:Y:S01]  /*76d0*/  LDC.64 R2, c[0x4][R3] ;  /* 0x0100000003027b82 */ /* 0x000ee20000000a00 */
[----:B------:R-:W4:Y:S01]  /*76e0*/  LDCU.64 UR4, c[0x4][0x18] ;  /* 0x01000300ff0477ac */ /* 0x000f220008000a00 */
[----:B--2---:R-:W-:Y:S01]  /*76f0*/  MOV R5, UR9 ;  /* 0x0000000900057c02 */ /* 0x004fe20008000f00 */
[----:B------:R-:W-:Y:S01]  /*7700*/  IMAD.U32 R4, RZ, RZ, UR8 ;  /* 0x00000008ff047e24 */ /* 0x000fe2000f8e00ff */
[----:B-1----:R-:W-:Y:S01]  /*7710*/  MOV R7, UR7 ;  /* 0x0000000700077c02 */ /* 0x002fe20008000f00 */
[----:B------:R-:W-:Y:S01]  /*7720*/  IMAD.U32 R6, RZ, RZ, UR6 ;  /* 0x00000006ff067e24 */ /* 0x000fe2000f8e00ff */
[----:B----4-:R-:W-:Y:S01]  /*7730*/  MOV R11, UR5 ;  /* 0x00000005000b7c02 */ /* 0x010fe20008000f00 */
[----:B------:R-:W-:Y:S02]  /*7740*/  IMAD.U32 R10, RZ, RZ, UR4 ;  /* 0x00000004ff0a7e24 */ /* 0x000fe4000f8e00ff */
[----:B------:R-:W-:Y:S07]  /*7750*/  LEPC R20, `(.L_x_113) ;  /* 0x000000001014794e */ /* 0x000fee0000000000 */
[----:B---3--:R-:W-:Y:S05]  /*7760*/  CALL.ABS.NOINC R2 ;  /* 0x0000000002007343 */ /* 0x008fea0003c00000 */
.L_x_113:
        /* <DEDUP_REMOVED lines=148> */
[----:B------:R-:W-:Y:S02]  /*80b0*/  UIADD3 UR8, UP0, UPT, UR52, 0x680, URZ ;  /* 0x0000068034087890 */ /* 0x000fe4000ff1e0ff */
[----:B------:R-:W-:Y:S02]  /*80c0*/  UIADD3 UR5, UPT, UPT, UR41, 0x80, URZ ;  /* 0x0000008029057890 */ /* 0x000fe4000fffe0ff */
[----:B------:R-:W-:Y:S01]  /*80d0*/  MOV R109, UR10 ;  /* 0x0000000a006d7c02 */ /* 0x000fe20008000f00 */
[----:B------:R-:W-:Y:S01]  /*80e0*/  UIADD3.X UR9, UPT, UPT, URZ, UR53, URZ, UP0, !UPT ;  /* 0x00000035ff097290 */ /* 0x000fe200087fe4ff */
[----:B------:R-:W-:Y:S02]  /*80f0*/  UMOV UR6, UR42 ;  /* 0x0000002a00067c82 */ /* 0x000fe40008000000 */
[----:B------:R-:W-:Y:S01]  /*8100*/  R2UR UR4, R109 ;  /* 0x000000006d0472ca */ /* 0x000fe200000e0000 */
[----:B------:R-:W-:Y:S11]  /*8110*/  UMOV UR7, UR36 ;  /* 0x0000002400077c82 */ /* 0x000ff60008000000 */
[----:B------:R-:W-:Y:S01]  /*8120*/  @!UPT UIADD3 URZ, UPT, UPT, URZ, URZ, URZ ;  /* 0x000000fffffff290 */ /* 0x000fe2000fffe0ff */
[----:B------:R2:W-:Y:S01]  /*8130*/  UTMASTG.3D [UR4], [UR8] ;  /* 0x00000004080073b5 */ /* 0x0005e20008010000 */
[----:B------:R0:W-:Y:S01]  /*8140*/  UTMACMDFLUSH ;  /* 0x00000000000079b7 */ /* 0x0001e20000000000 */
[----:B--2---:R-:W-:Y:S04]  /*8150*/  DEPBAR.LE SB0, 0x1 ;  /* 0x000080400000791a */ /* 0x004fe80000000000 */
.L_x_115:
[----:B------:R-:W-:Y:S05]  /*8160*/  BSYNC.RECONVERGENT B0 ;  /* 0x0000000000007941 */ /* 0x000fea0003800200 */
.L_x_114:
        /* <DEDUP_REMOVED lines=15> */
.L_x_119:
[----:B------:R-:W-:Y:S05]  /*8260*/  BSYNC B0 ;  /* 0x0000000000007941 */ /* 0x000fea0003800000 */
.L_x_118:
        /* <DEDUP_REMOVED lines=19> */
.L_x_117:
[----:B------:R-:W-:Y:S05]  /*83a0*/  BSYNC B1 ;  /* 0x0000000000017941 */ /* 0x000fea0003800000 */
.L_x_116:
        /* <DEDUP_REMOVED lines=21> */
.L_x_121:
[----:B------:R-:W-:Y:S01]  /*8500*/  ISETP.NE.AND P0, PT, R110, RZ, PT ;  /* 0x000000ff6e00720c */ /* 0x000fe20003f05270 */
[----:B------:R-:W-:Y:S05]  /*8510*/  WARPSYNC.ALL ;  /* 0x0000000000007948 */ /* 0x000fea0003800000 */
[----:B------:R-:W-:Y:S01]  /*8520*/  R2UR UR4, R48 ;  /* 0x00000000300472ca */ /* 0x000fe200000e0000 */
[----:B------:R-:W-:Y:S01]  /*8530*/  BSSY.RECONVERGENT B0, `(.L_x_122) ;  /* 0x000009c000007945 */ /* 0x000fe20003800200 */
[-C--:B------:R-:W-:Y:S02]  /*8540*/  F2FP.F16.E5M2.UNPACK_B R2, R80.reuse ;  /* 0x00000050ff02723e */ /* 0x080fe400020004ff */
[----:B------:R-:W-:Y:S02]  /*8550*/  F2FP.F16.E5M2.UNPACK_B R80, R80.H1 ;  /* 0x00000050ff50723e */ /* 0x000fe400030004ff */
[-C--:B------:R-:W-:Y:S01]  /*8560*/  F2FP.F16.E5M2.UNPACK_B R51, R81.reuse ;  /* 0x00000051ff33723e */ /* 0x080fe200020004ff */
[--C-:B------:R-:W-:Y:S01]  /*8570*/  HADD2.F32 R0, -RZ, R2.reuse.H0_H0 ;  /* 0x20000002ff007230 */ /* 0x100fe20000004100 */
[----:B------:R-:W-:Y:S01]  /*8580*/  F2FP.F16.E5M2.UNPACK_B R81, R81.H1 ;  /* 0x00000051ff51723e */ /* 0x000fe200030004ff */
[----:B------:R-:W-:Y:S01]  /*8590*/  HADD2.F32 R2, -RZ, R2.H1_H1 ;  /* 0x30000002ff027230 */ /* 0x000fe20000004100 */
[-C--:B------:R-:W-:Y:S01]  /*85a0*/  F2FP.F16.E5M2.UNPACK_B R55, R82.reuse ;  /* 0x00000052ff37723e */ /* 0x080fe200020004ff */
[--C-:B------:R-:W-:Y:S01]  /*85b0*/  HADD2.F32 R3, -RZ, R80.reuse.H0_H0 ;  /* 0x20000050ff037230 */ /* 0x100fe20000004100 */
[----:B------:R-:W-:Y:S01]  /*85c0*/  F2FP.F16.E5M2.UNPACK_B R82, R82.H1 ;  /* 0x00000052ff52723e */ /* 0x000fe200030004ff */
[----:B-1----:R-:W-:Y:S01]  /*85d0*/  LDTM.16dp32bit_t0_t15.x32 R4, tmem[UR4+0xc0] ;  /* 0x0000c004000479ee */ /* 0x002fe20008a80000 */
[----:B------:R-:W1:Y:S01]  /*85e0*/  LDTM.16dp32bit_t16_t31.x32 R4, tmem[UR4+0xe0] ;  /* 0x0000e004000479ee */ /* 0x000e620008aa0000 */
[----:B------:R-:W-:Y:S01]  /*85f0*/  NOP ;  /* 0x0000000000007918 */ /* 0x000fe20000000000 */
[--C-:B------:R-:W-:Y:S01]  /*8600*/  HADD2.F32 R50, -RZ, R51.reuse.H0_H0 ;  /* 0x20000033ff327230 */ /* 0x100fe20000004100 */
[----:B------:R-:W-:Y:S01]  /*8610*/  R2UR UR5, R113 ;  /* 0x00000000710572ca */ /* 0x000fe200000e0000 */
[----:B------:R-:W-:Y:S01]  /*8620*/  HADD2.F32 R51, -RZ, R51.H1_H1 ;  /* 0x30000033ff337230 */ /* 0x000fe20000004100 */
[----:B------:R-:W-:Y:S01]  /*8630*/  F2FP.F16.E5M2.UNPACK_B R59, R83 ;  /* 0x00000053ff3b723e */ /* 0x000fe200020004ff */
[--C-:B------:R-:W-:Y:S01]  /*8640*/  HADD2.F32 R54, -RZ, R55.reuse.H0_H0 ;  /* 0x20000037ff367230 */ /* 0x100fe20000004100 */
[----:B------:R-:W-:Y:S01]  /*8650*/  F2FP.F16.E5M2.UNPACK_B R63, R84 ;  /* 0x00000054ff3f723e */ /* 0x000fe200020004ff */
[----:B------:R-:W-:Y:S01]  /*8660*/  HADD2.F32 R55, -RZ, R55.H1_H1 ;  /* 0x30000037ff377230 */ /* 0x000fe20000004100 */
[----:B------:R-:W-:Y:S01]  /*8670*/  F2FP.F16.E5M2.UNPACK_B R67, R85 ;  /* 0x00000055ff43723e */ /* 0x000fe200020004ff */
[--C-:B------:R-:W-:Y:S01]  /*8680*/  HADD2.F32 R58, -RZ, R59.reuse.H0_H0 ;  /* 0x2000003bff3a7230 */ /* 0x100fe20000004100 */
[----:B------:R-:W-:Y:S01]  /*8690*/  F2FP.F16.E5M2.UNPACK_B R71, R86 ;  /* 0x00000056ff47723e */ /* 0x000fe200020004ff */
[----:B------:R-:W-:Y:S01]  /*86a0*/  HADD2.F32 R59, -RZ, R59.H1_H1 ;  /* 0x3000003bff3b7230 */ /* 0x000fe20000004100 */
[----:B------:R-:W-:Y:S01]  /*86b0*/  F2FP.F16.E5M2.UNPACK_B R74, R87 ;  /* 0x00000057ff4a723e */ /* 0x000fe200020004ff */
[--C-:B------:R-:W-:Y:S01]  /*86c0*/  HADD2.F32 R62, -RZ, R63.reuse.H0_H0 ;  /* 0x2000003fff3e7230 */ /* 0x100fe20000004100 */
[----:B------:R-:W-:Y:S01]  /*86d0*/  F2FP.F16.E5M2.UNPACK_B R83, R83.H1 ;  /* 0x00000053ff53723e */ /* 0x000fe200030004ff */
[----:B------:R-:W-:Y:S01]  /*86e0*/  UIADD3 UR5, UPT, UPT, UR5, 0xd0, URZ ;  /* 0x000000d005057890 */ /* 0x000fe2000fffe0ff */
[----:B------:R-:W-:Y:S01]  /*86f0*/  HADD2.F32 R63, -RZ, R63.H1_H1 ;  /* 0x3000003fff3f7230 */ /* 0x000fe20000004100 */
[----:B------:R-:W-:Y:S01]  /*8700*/  F2FP.F16.E5M2.UNPACK_B R84, R84.H1 ;  /* 0x00000054ff54723e */ /* 0x000fe200030004ff */
[--C-:B------:R-:W-:Y:S01]  /*8710*/  HADD2.F32 R66, -RZ, R67.reuse.H0_H0 ;  /* 0x20000043ff427230 */ /* 0x100fe20000004100 */
[----:B------:R-:W-:Y:S01]  /*8720*/  UPRMT UR5, UR37, 0x654, UR5 ;  /* 0x0000065425057896 */ /* 0x000fe20008000005 */
[----:B------:R-:W-:Y:S01]  /*8730*/  HADD2.F32 R67, -RZ, R67.H1_H1 ;  /* 0x30000043ff437230 */ /* 0x000fe20000004100 */
[----:B------:R-:W-:Y:S01]  /*8740*/  F2FP.F16.E5M2.UNPACK_B R85, R85.H1 ;  /* 0x00000055ff55723e */ /* 0x000fe200030004ff */
[--C-:B------:R-:W-:Y:S02]  /*8750*/  HADD2.F32 R70, -RZ, R71.reuse.H0_H0 ;  /* 0x20000047ff467230 */ /* 0x100fe40000004100 */
[C---:B-1----:R-:W-:Y:S01]  /*8760*/  FMUL R4, R47.reuse, R4 ;  /* 0x000000042f047220 */ /* 0x042fe20000400000 */
[C---:B------:R-:W-:Y:S01]  /*8770*/  FMUL R5, R47.reuse, R5 ;  /* 0x000000052f057220 */ /* 0x040fe20000400000 */
[C---:B------:R-:W-:Y:S01]  /*8780*/  FMUL R8, R47.reuse, R8 ;  /* 0x000000082f087220 */ /* 0x040fe20000400000 */
[----:B------:R-:W-:Y:S01]  /*8790*/  FMUL R9, R47, R9 ;  /* 0x000000092f097220 */ /* 0x000fe20000400000 */
[C---:B------:R-:W-:Y:S01]  /*87a0*/  FFMA R4, R49.reuse, R0, R4 ;  /* 0x0000000031047223 */ /* 0x040fe20000000004 */
[----:B------:R-:W-:Y:S01]  /*87b0*/  SYNCS.ARRIVE.TRANS64.RED.A1T0 RZ, [UR5], RZ ;  /* 0x000000ffffff79a7 */ /* 0x000fe20008100405 */
        /* <DEDUP_REMOVED lines=8> */
[----:B------:R-:W-:Y:S02]  /*8840*/  HADD2.F32 R71, -RZ, R71.H1_H1 ;  /* 0x30000047ff477230 */ /* 0x000fe40000004100 */
[C---:B------:R-:W-:Y:S01]  /*8850*/  FMUL R25, R47.reuse, R30 ;  /* 0x0000001e2f197220 */ /* 0x040fe20000400000 */
[C---:B------:R-:W-:Y:S01]  /*8860*/  FMUL R30, R47.reuse, R35 ;  /* 0x000000232f1e7220 */ /* 0x040fe20000400000 */
[----:B------:R-:W-:Y:S02]  /*8870*/  HADD2.F32 R48, -RZ, R80.H1_H1 ;  /* 0x30000050ff307230 */ /* 0x000fe40000004100 */
[C---:B------:R-:W-:Y:S01]  /*8880*/  FMUL R6, R47.reuse, R6 ;  /* 0x000000062f067220 */ /* 0x040fe20000400000 */
[C---:B------:R-:W-:Y:S01]  /*8890*/  FMUL R7, R47.reuse, R7 ;  /* 0x000000072f077220 */ /* 0x040fe20000400000 */
[--C-:B------:R-:W-:Y:S02]  /*88a0*/  HADD2.F32 R52, -RZ, R81.reuse.H0_H0 ;  /* 0x20000051ff347230 */ /* 0x100fe40000004100 */
[----:B------:R-:W-:Y:S01]  /*88b0*/  FMUL R10, R47, R10 ;  /* 0x0000000a2f0a7220 */ /* 0x000fe20000400000 */
[C---:B------:R-:W-:Y:S01]  /*88c0*/  FFMA R6, R49.reuse, R3, R6 ;  /* 0x0000000331067223 */ /* 0x040fe20000000006 */
[----:B------:R-:W-:Y:S02]  /*88d0*/  HADD2.F32 R53, -RZ, R81.H1_H1 ;  /* 0x30000051ff357230 */ /* 0x000fe40000004100 */
[C---:B------:R-:W-:Y:S01]  /*88e0*/  FFMA R7, R49.reuse, R48, R7 ;  /* 0x0000003031077223 */ /* 0x040fe20000000007 */
[C---:B------:R-:W-:Y:S01]  /*88f0*/  FFMA R8, R49.reuse, R50, R8 ;  /* 0x0000003231087223 */ /* 0x040fe20000000008 */
[C---:B------:R-:W-:Y:S01]  /*8900*/  FFMA R9, R49.reuse, R51, R9 ;  /* 0x0000003331097223 */ /* 0x040fe20000000009 */
[----:B------:R-:W-:Y:S01]  /*8910*/  FFMA R10, R49, R52, R10 ;  /* 0x00000034310a7223 */ /* 0x000fe2000000000a */
[--C-:B------:R-:W-:Y:S01]  /*8920*/  HADD2.F32 R48, -RZ, R74.reuse.H0_H0 ;  /* 0x2000004aff307230 */ /* 0x100fe20000004100 */
[----:B------:R-:W-:Y:S01]  /*8930*/  F2FP.SATFINITE.E5M2.F32.PACK_AB_MERGE_C R77, R7, R6, RZ ;  /* 0x00000006074d723e */ /* 0x000fe200048060ff */
[C---:B------:R-:W-:Y:S01]  /*8940*/  FMUL R7, R47.reuse, R24 ;  /* 0x000000182f077220 */ /* 0x040fe20000400000 */
[C---:B------:R-:W-:Y:S01]  /*8950*/  FMUL R24, R47.reuse, R29 ;  /* 0x0000001d2f187220 */ /* 0x040fe20000400000 */
[C---:B------:R-:W-:Y:S01]  /*8960*/  FMUL R29, R47.reuse, R34 ;  /* 0x000000222f1d7220 */ /* 0x040fe20000400000 */
[----:B------:R-:W-:Y:S02]  /*8970*/  HADD2.F32 R74, -RZ, R74.H1_H1 ;  /* 0x3000004aff4a7230 */ /* 0x000fe40000004100 */
[C---:B------:R-:W-:Y:S01]  /*8980*/  FMUL R11, R47.reuse, R11 ;  /* 0x0000000b2f0b7220 */ /* 0x040fe20000400000 */
[--C-:B------:R-:W-:Y:S02]  /*8990*/  HADD2.F32 R56, -RZ, R82.reuse.H0_H0 ;  /* 0x20000052ff387230 */ /* 0x100fe40000004100 */
[----:B------:R-:W-:Y:S01]  /*89a0*/  FMUL R14, R47, R14 ;  /* 0x0000000e2f0e7220 */ /* 0x000fe20000400000 */
[----:B------:R-:W-:Y:S02]  /*89b0*/  HADD2.F32 R57, -RZ, R82.H1_H1 ;  /* 0x30000052ff397230 */ /* 0x000fe40000004100 */
[C---:B------:R-:W-:Y:S01]  /*89c0*/  FFMA R11, R49.reuse, R53, R11 ;  /* 0x00000035310b7223 */ /* 0x040fe2000000000b */
[----:B------:R-:W-:Y:S01]  /*89d0*/  F2FP.F16.E5M2.UNPACK_B R86, R86.H1 ;  /* 0x00000056ff56723e */ /* 0x000fe200030004ff */
[C---:B------:R-:W-:Y:S01]  /*89e0*/  FFMA R12, R49.reuse, R54, R12 ;  /* 0x00000036310c7223 */ /* 0x040fe2000000000c */
[C---:B------:R-:W-:Y:S01]  /*89f0*/  FFMA R13, R49.reuse, R55, R13 ;  /* 0x00000037310d7223 */ /* 0x040fe2000000000d */
[----:B------:R-:W-:Y:S01]  /*8a00*/  F2FP.F16.E5M2.UNPACK_B R87, R87.H1 ;  /* 0x00000057ff57723e */ /* 0x000fe200030004ff */
[----:B------:R-:W-:Y:S01]  /*8a10*/  FFMA R14, R49, R56, R14 ;  /* 0x00000038310e7223 */ /* 0x000fe2000000000e */
[----:B------:R-:W-:Y:S01]  /*8a20*/  F2FP.SATFINITE.E5M2.F32.PACK_AB_MERGE_C R10, R11, R10, RZ ;  /* 0x0000000a0b0a723e */ /* 0x000fe200048060ff */
[C---:B------:R-:W-:Y:S01]  /*8a30*/  FMUL R15, R47.reuse, R15 ;  /* 0x0000000f2f0f7220 */ /* 0x040fe20000400000 */
[--C-:B------:R-:W-:Y:S02]  /*8a40*/  HADD2.F32 R60, -RZ, R83.reuse.H0_H0 ;  /* 0x20000053ff3c7230 */ /* 0x100fe40000004100 */
[----:B------:R-:W-:Y:S01]  /*8a50*/  FMUL R18, R47, R18 ;  /* 0x000000122f127220 */ /* 0x000fe20000400000 */
[----:B------:R-:W-:Y:S02]  /*8a60*/  HADD2.F32 R61, -RZ, R83.H1_H1 ;  /* 0x30000053ff3d7230 */ /* 0x000fe40000004100 */
[----:B------:R-:W-:Y:S01]  /*8a70*/  FFMA R15, R49, R57, R15 ;  /* 0x00000039310f7223 */ /* 0x000fe2000000000f */
[----:B------:R-:W-:Y:S01]  /*8a80*/  IADD3 R45, PT, PT, R45, 0x1, RZ ;  /* 0x000000012d2d7810 */ /* 0x000fe20007ffe0ff */
[C---:B------:R-:W-:Y:S01]  /*8a90*/  FFMA R16, R49.reuse, R58, R16 ;  /* 0x0000003a31107223 */ /* 0x040fe20000000010 */
        /* <DEDUP_REMOVED lines=8> */
[C---:B------:R-:W-:Y:S01]  /*8b20*/  FFMA R0, R49.reuse, R62, R0 ;  /* 0x0000003e31007223 */ /* 0x040fe20000000000 */
[C---:B------:R-:W-:Y:S01]  /*8b30*/  FFMA R2, R49.reuse, R63, R2 ;  /* 0x0000003f31027223 */ /* 0x040fe20000000002 */
[--C-:B------:R-:W-:Y:S02]  /*8b40*/  HADD2.F32 R68, -RZ, R85.reuse.H0_H0 ;  /* 0x20000055ff447230 */ /* 0x100fe40000004100 */
[----:B------:R-:W-:Y:S01]  /*8b50*/  FFMA R3, R49, R64, R3 ;  /* 0x0000004031037223 */ /* 0x000fe20000000003 */
[----:B------:R-:W-:Y:S02]  /*8b60*/  HADD2.F32 R69, -RZ, R85.H1_H1 ;  /* 0x30000055ff457230 */ /* 0x000fe40000004100 */
[C---:B------:R-:W-:Y:S01]  /*8b70*/  FMUL R21, R47.reuse, R26 ;  /* 0x0000001a2f157220 */ /* 0x040fe20000400000 */
[----:B------:R-:W-:Y:S01]  /*8b80*/  FMUL R22, R47, R27 ;  /* 0x0000001b2f167220 */ /* 0x000fe20000400000 */
[C---:B------:R-:W-:Y:S01]  /*8b90*/  FFMA R6, R49.reuse, R65, R6 ;  /* 0x0000004131067223 */ /* 0x040fe20000000006 */
[----:B------:R-:W-:Y:S01]  /*8ba0*/  FFMA R7, R49, R66, R7 ;  /* 0x0000004231077223 */ /* 0x000fe20000000007 */
[----:B------:R-:W-:Y:S01]  /*8bb0*/  FMUL R23, R47, R28 ;  /* 0x0000001c2f177220 */ /* 0x000fe20000400000 */
[C---:B------:R-:W-:Y:S01]  /*8bc0*/  FFMA R20, R49.reuse, R67, R20 ;  /* 0x0000004331147223 */ /* 0x040fe20000000014 */
[--C-:B------:R-:W-:Y:S02]  /*8bd0*/  HADD2.F32 R72, -RZ, R86.reuse.H0_H0 ;  /* 0x20000056ff487230 */ /* 0x100fe40000004100 */
[C---:B------:R-:W-:Y:S01]  /*8be0*/  FFMA R21, R49.reuse, R68, R21 ;  /* 0x0000004431157223 */ /* 0x040fe20000000015 */
[----:B------:R-:W-:Y:S02]  /*8bf0*/  HADD2.F32 R73, -RZ, R86.H1_H1 ;  /* 0x30000056ff497230 */ /* 0x000fe40000004100 */
[----:B------:R-:W-:Y:S01]  /*8c00*/  FFMA R22, R49, R69, R22 ;  /* 0x0000004531167223 */ /* 0x000fe20000000016 */
[C---:B------:R-:W-:Y:S01]  /*8c10*/  FMUL R26, R47.reuse, R31 ;  /* 0x0000001f2f1a7220 */ /* 0x040fe20000400000 */
[----:B------:R-:W-:Y:S01]  /*8c20*/  FMUL R27, R47, R32 ;  /* 0x000000202f1b7220 */ /* 0x000fe20000400000 */
[----:B------:R-:W-:Y:S01]  /*8c30*/  FFMA R23, R49, R70, R23 ;  /* 0x0000004631177223 */ /* 0x000fe20000000017 */
[----:B------:R-:W-:Y:S01]  /*8c40*/  FMUL R28, R47, R33 ;  /* 0x000000212f1c7220 */ /* 0x000fe20000400000 */
[C---:B------:R-:W-:Y:S01]  /*8c50*/  FFMA R24, R49.reuse, R71, R24 ;  /* 0x0000004731187223 */ /* 0x040fe20000000018 */
[--C-:B------:R-:W-:Y:S02]  /*8c60*/  HADD2.F32 R75, -RZ, R87.reuse.H0_H0 ;  /* 0x20000057ff4b7230 */ /* 0x100fe40000004100 */
[C---:B------:R-:W-:Y:S01]  /*8c70*/  FFMA R25, R49.reuse, R72, R25 ;  /* 0x0000004831197223 */ /* 0x040fe20000000019 */
[----:B------:R-:W-:Y:S02]  /*8c80*/  HADD2.F32 R76, -RZ, R87.H1_H1 ;  /* 0x30000057ff4c7230 */ /* 0x000fe40000004100 */
[----:B------:R-:W-:Y:S01]  /*8c90*/  FFMA R26, R49, R73, R26 ;  /* 0x00000049311a7223 */ /* 0x000fe2000000001a */
[----:B------:R-:W-:Y:S01]  /*8ca0*/  F2FP.SATFINITE.E5M2.F32.PACK_AB_MERGE_C R14, R15, R14, RZ ;  /* 0x0000000e0f0e723e */ /* 0x000fe200048060ff */
[----:B------:R-:W-:Y:S01]  /*8cb0*/  FFMA R27, R49, R48, R27 ;  /* 0x00000030311b7223 */ /* 0x000fe2000000001b */
[----:B------:R-:W-:Y:S01]  /*8cc0*/  F2FP.SATFINITE.E5M2.F32.PACK_AB_MERGE_C R18, R19, R18, RZ ;  /* 0x000000121312723e */ /* 0x000fe200048060ff */
[C---:B------:R-:W-:Y:S01]  /*8cd0*/  FFMA R28, R49.reuse, R74, R28 ;  /* 0x0000004a311c7223 */ /* 0x040fe2000000001c */
[C---:B------:R-:W-:Y:S01]  /*8ce0*/  FFMA R29, R49.reuse, R75, R29 ;  /* 0x0000004b311d7223 */ /* 0x040fe2000000001d */
[----:B------:R-:W-:Y:S01]  /*8cf0*/  FFMA R30, R49, R76, R30 ;  /* 0x0000004c311e7223 */ /* 0x000fe2000000001e */
[----:B------:R-:W-:Y:S02]  /*8d00*/  F2FP.SATFINITE.E5M2.F32.PACK_AB_MERGE_C R32, R5, R4, R77 ;  /* 0x000000040520723e */ /* 0x000fe4000480604d */
[----:B------:R-:W-:Y:S02]  /*8d10*/  F2FP.SATFINITE.E5M2.F32.PACK_AB_MERGE_C R33, R9, R8, R10 ;  /* 0x000000080921723e */ /* 0x000fe4000480600a */
        /* <DEDUP_REMOVED lines=10> */
[----:B------:R-:W-:Y:S05]  /*8dc0*/  F2FP.SATFINITE.E5M2.F32.PACK_AB_MERGE_C R7, R28, R27, R29 ;  /* 0x0000001b1c07723e */ /* 0x000fea000480601d */
        /* <DEDUP_REMOVED lines=18> */
.L_x_123:
[----:B------:R-:W-:Y:S05]  /*8ef0*/  BSYNC.RECONVERGENT B0 ;  /* 0x0000000000007941 */ /* 0x000fea0003800200 */
.L_x_122:
[----:B------:R-:W-:Y:S01]  /*8f00*/  BAR.SYNC.DEFER_BLOCKING 0x1, 0x80 ;  /* 0x0042000000007b1d */ /* 0x000fe20000010000 */
[----:B------:R-:W-:Y:S01]  /*8f10*/  ISETP.NE.AND P2, PT, R111, RZ, PT ;  /* 0x000000ff6f00720c */ /* 0x000fe20003f45270 */
[----:B------:R-:W-:Y:S01]  /*8f20*/  IMAD.IADD R14, R43, 0x1, R94 ;  /* 0x000000012b0e7824 */ /* 0x000fe200078e025e */
[----:B------:R-:W-:Y:S01]  /*8f30*/  ISETP.NE.AND P0, PT, R112, 0x2, PT ;  /* 0x000000027000780c */ /* 0x000fe20003f05270 */
[----:B------:R-:W-:Y:S01]  /*8f40*/  IMAD.IADD R15, R44, 0x1, R95 ;  /* 0x000000012c0f7824 */ /* 0x000fe200078e025f */
[----:B------:R-:W-:Y:S02]  /*8f50*/  ISETP.NE.AND P1, PT, R45, 0x4, PT ;  /* 0x000000042d00780c */ /* 0x000fe40003f25270 */
[----:B------:R-:W-:Y:S02]  /*8f60*/  SEL R2, RZ, 0x1, P0 ;  /* 0x00000001ff027807 */ /* 0x000fe40000000000 */
[----:B------:R-:W-:Y:S02]  /*8f70*/  SEL R0, RZ, 0x1, P1 ;  /* 0x00000001ff007807 */ /* 0x000fe40000800000 */
[----:B------:R-:W-:Y:S02]  /*8f80*/  LOP3.LUT R106, R106, R2, RZ, 0x3c, !PT ;  /* 0x000000026a6a7212 */ /* 0x000fe400078e3cff */
[----:B------:R-:W-:Y:S02]  /*8f90*/  LOP3.LUT R107, R107, R0, RZ, 0x3c, !PT ;  /* 0x000000006b6b7212 */ /* 0x000fe400078e3cff */
[----:B------:R-:W-:Y:S02]  /*8fa0*/  @P2 R2UR UR36, R103 ;  /* 0x00000000672422ca */ /* 0x000fe400000e0000 */
[----:B------:R-:W-:Y:S02]  /*8fb0*/  SEL R112, R112, RZ, P0 ;  /* 0x000000ff70707207 */ /* 0x000fe40000000000 */
[----:B------:R-:W-:Y:S01]  /*8fc0*/  SEL R45, R45, RZ, P1 ;  /* 0x000000ff2d2d7207 */ /* 0x000fe20000800000 */
[----:B------:R-:W-:Y:S10]  /*8fd0*/  @P2 BRA `(.L_x_124) ;  /* 0xffffffbc00382947 */ /* 0x000ff4000383ffff */
[----:B------:R-:W-:Y:S05]  /*8fe0*/  EXIT ;  /* 0x000000000000794d */ /* 0x000fea0003800000 */
.L_x_19:
[----:B--2---:R2:W1:Y:S02]  /*8ff0*/  SYNCS.PHASECHK.TRANS64.TRYWAIT P0, [R2+URZ+0x100], R3 ;  /* 0x00010003020075a7 */ /* 0x00446400080011ff */
[----:B-1----:R-:W-:Y:S05]  /*9000*/  @!P0 NANOSLEEP.SYNCS 0x989680 ;  /* 0x009896800000895d */ /* 0x002fea0003900000 */
[----:B------:R-:W1:Y:S02]  /*9010*/  @!P0 SYNCS.PHASECHK.TRANS64 P0, [R2+URZ+0x100], R3 ;  /* 0x00010003020085a7 */ /* 0x000e6400080010ff */
[----:B-1----:R-:W-:Y:S05]  /*9020*/  @!P0 BRA `(.L_x_19) ;  /* 0xfffffffc00f08947 */ /* 0x002fea000383ffff */
[----:B------:R-:W-:Y:S05]  /*9030*/  BRA `(.L_x_125) ;  /* 0xffffff8400687947 */ /* 0x000fea000383ffff */
.L_x_22:
[----:B-1----:R-:W-:-:S07]  /*9040*/  MOV R2, UR33 ;  /* 0x0000002100027c02 */ /* 0x002fce0008000f00 */
.L_x_126:
[----:B-1----:R1:W2:Y:S02]  /*9050*/  SYNCS.PHASECHK.TRANS64.TRYWAIT P0, [R2+URZ+0x20], R4 ;  /* 0x00002004020075a7 */ /* 0x0022a400080011ff */
[----:B--2---:R-:W-:Y:S05]  /*9060*/  @!P0 NANOSLEEP.SYNCS 0x989680 ;  /* 0x009896800000895d */ /* 0x004fea0003900000 */
[----:B------:R-:W2:Y:S02]  /*9070*/  @!P0 SYNCS.PHASECHK.TRANS64 P0, [R2+URZ+0x20], R4 ;  /* 0x00002004020085a7 */ /* 0x000ea400080010ff */
[----:B--2---:R-:W-:Y:S05]  /*9080*/  @!P0 BRA `(.L_x_126) ;  /* 0xfffffffc00f08947 */ /* 0x004fea000383ffff */
[----:B------:R-:W-:Y:S05]  /*9090*/  BRA `(.L_x_21) ;  /* 0xffffff8400b87947 */ /* 0x000fea000383ffff */
.L_x_28:
[----:B-1----:R-:W-:-:S07]  /*90a0*/  MOV R2, UR17 ;  /* 0x0000001100027c02 */ /* 0x002fce0008000f00 */
.L_x_127:
[----:B-1----:R1:W2:Y:S02]  /*90b0*/  SYNCS.PHASECHK.TRANS64.TRYWAIT P0, [R2+URZ+0x20], R4 ;  /* 0x00002004020075a7 */ /* 0x0022a400080011ff */
[----:B--2---:R-:W-:Y:S05]  /*90c0*/  @!P0 NANOSLEEP.SYNCS 0x989680 ;  /* 0x009896800000895d */ /* 0x004fea0003900000 */
[----:B------:R-:W2:Y:S02]  /*90d0*/  @!P0 SYNCS.PHASECHK.TRANS64 P0, [R2+URZ+0x20], R4 ;  /* 0x00002004020085a7 */ /* 0x000ea400080010ff */
[----:B--2---:R-:W-:Y:S05]  /*90e0*/  @!P0 BRA `(.L_x_127) ;  /* 0xfffffffc00f08947 */ /* 0x004fea000383ffff */
[----:B------:R-:W-:Y:S05]  /*90f0*/  BRA `(.L_x_27) ;  /* 0xffffff8800607947 */ /* 0x000fea000383ffff */
.L_x_32:
[----:B-1----:R1:W2:Y:S02]  /*9100*/  SYNCS.PHASECHK.TRANS64.TRYWAIT P0, [R2+URZ+0x90], R3 ;  /* 0x00009003020075a7 */ /* 0x0022a400080011ff */
[----:B--2---:R-:W-:Y:S05]  /*9110*/  @!P0 NANOSLEEP.SYNCS 0x989680 ;  /* 0x009896800000895d */ /* 0x004fea0003900000 */
[----:B------:R-:W2:Y:S02]  /*9120*/  @!P0 SYNCS.PHASECHK.TRANS64 P0, [R2+URZ+0x90], R3 ;  /* 0x00009003020085a7 */ /* 0x000ea400080010ff */
[----:B--2---:R-:W-:Y:S05]  /*9130*/  @!P0 BRA `(.L_x_32) ;  /* 0xfffffffc00f08947 */ /* 0x004fea000383ffff */
[----:B------:R-:W-:Y:S05]  /*9140*/  BRA `(.L_x_128) ;  /* 0xffffff8800f07947 */ /* 0x000fea000383ffff */
.L_x_36:
[----:B----4-:R-:W-:-:S07]  /*9150*/  MOV R0, UR5 ;  /* 0x0000000500007c02 */ /* 0x010fce0008000f00 */
.L_x_129:
[----:B-1----:R1:W2:Y:S02]  /*9160*/  SYNCS.PHASECHK.TRANS64.TRYWAIT P0, [R0+URZ], R2 ;  /* 0x00000002000075a7 */ /* 0x0022a400080011ff */
[----:B--2---:R-:W-:Y:S05]  /*9170*/  @!P0 NANOSLEEP.SYNCS 0x989680 ;  /* 0x009896800000895d */ /* 0x004fea0003900000 */
[----:B------:R-:W2:Y:S02]  /*9180*/  @!P0 SYNCS.PHASECHK.TRANS64 P0, [R0+URZ], R2 ;  /* 0x00000002000085a7 */ /* 0x000ea400080010ff */
[----:B--2---:R-:W-:Y:S05]  /*9190*/  @!P0 BRA `(.L_x_129) ;  /* 0xfffffffc00f08947 */ /* 0x004fea000383ffff */
[----:B------:R-:W-:Y:S05]  /*91a0*/  BRA `(.L_x_130) ;  /* 0xffffff9000607947 */ /* 0x000fea000383ffff */
.L_x_37:
[----:B----4-:R-:W-:-:S07]  /*91b0*/  MOV R0, UR5 ;  /* 0x0000000500007c02 */ /* 0x010fce0008000f00 */
.L_x_131:
[----:B-1----:R1:W2:Y:S02]  /*91c0*/  SYNCS.PHASECHK.TRANS64.TRYWAIT P0, [R0+URZ], R3 ;  /* 0x00000003000075a7 */ /* 0x0022a400080011ff */
[----:B--2---:R-:W-:Y:S05]  /*91d0*/  @!P0 NANOSLEEP.SYNCS 0x989680 ;  /* 0x009896800000895d */ /* 0x004fea0003900000 */
[----:B------:R-:W2:Y:S02]  /*91e0*/  @!P0 SYNCS.PHASECHK.TRANS64 P0, [R0+URZ], R3 ;  /* 0x00000003000085a7 */ /* 0x000ea400080010ff */
[----:B--2---:R-:W-:Y:S05]  /*91f0*/  @!P0 BRA `(.L_x_131) ;  /* 0xfffffffc00f08947 */ /* 0x004fea000383ffff */
[----:B------:R-:W-:Y:S05]  /*9200*/  BRA `(.L_x_132) ;  /* 0xffffff90006c7947 */ /* 0x000fea000383ffff */
.L_x_38:
[----:B----4-:R-:W-:-:S07]  /*9210*/  MOV R0, UR5 ;  /* 0x0000000500007c02 */ /* 0x010fce0008000f00 */
.L_x_133:
[----:B-1----:R1:W2:Y:S02]  /*9220*/  SYNCS.PHASECHK.TRANS64.TRYWAIT P0, [R0+URZ], R3 ;  /* 0x00000003000075a7 */ /* 0x0022a400080011ff */
[----:B--2---:R-:W-:Y:S05]  /*9230*/  @!P0 NANOSLEEP.SYNCS 0x989680 ;  /* 0x009896800000895d */ /* 0x004fea0003900000 */
[----:B------:R-:W2:Y:S02]  /*9240*/  @!P0 SYNCS.PHASECHK.TRANS64 P0, [R0+URZ], R3 ;  /* 0x00000003000085a7 */ /* 0x000ea400080010ff */
[----:B--2---:R-:W-:Y:S05]  /*9250*/  @!P0 BRA `(.L_x_133) ;  /* 0xfffffffc00f08947 */ /* 0x004fea000383ffff */
[----:B------:R-:W-:Y:S05]  /*9260*/  BRA `(.L_x_134) ;  /* 0xffffff9000787947 */ /* 0x000fea000383ffff */
.L_x_41:
[----:B-1----:R1:W2:Y:S02]  /*9270*/  SYNCS.PHASECHK.TRANS64.TRYWAIT P0, [R0+URZ+0xf0], R4 ;  /* 0x0000f004000075a7 */ /* 0x0022a400080011ff */
[----:B--2---:R-:W-:Y:S05]  /*9280*/  @!P0 NANOSLEEP.SYNCS 0x989680 ;  /* 0x009896800000895d */ /* 0x004fea0003900000 */
[----:B------:R-:W2:Y:S02]  /*9290*/  @!P0 SYNCS.PHASECHK.TRANS64 P0, [R0+URZ+0xf0], R4 ;  /* 0x0000f004000085a7 */ /* 0x000ea400080010ff */
[----:B--2---:R-:W-:Y:S05]  /*92a0*/  @!P0 BRA `(.L_x_41) ;  /* 0xfffffffc00f08947 */ /* 0x004fea000383ffff */
[----:B------:R-:W-:Y:S05]  /*92b0*/  BRA `(.L_x_135) ;  /* 0xffffff9000d47947 */ /* 0x000fea000383ffff */
.L_x_42:
[----:B------:R-:W-:-:S07]  /*92c0*/  MOV R0, UR5 ;  /* 0x0000000500007c02 */ /* 0x000fce0008000f00 */
.L_x_136:
[----:B-1----:R1:W2:Y:S02]  /*92d0*/  SYNCS.PHASECHK.TRANS64.TRYWAIT P0, [R0+URZ+0xa0], R5 ;  /* 0x0000a005000075a7 */ /* 0x0022a400080011ff */
[----:B--2---:R-:W-:Y:S05]  /*92e0*/  @!P0 NANOSLEEP.SYNCS 0x989680 ;  /* 0x009896800000895d */ /* 0x004fea0003900000 */
[----:B------:R-:W2:Y:S02]  /*92f0*/  @!P0 SYNCS.PHASECHK.TRANS64 P0, [R0+URZ+0xa0], R5 ;  /* 0x0000a005000085a7 */ /* 0x000ea400080010ff */
[----:B--2---:R-:W-:Y:S05]  /*9300*/  @!P0 BRA `(.L_x_136) ;  /* 0xfffffffc00f08947 */ /* 0x004fea000383ffff */
[----:B------:R-:W-:Y:S05]  /*9310*/  BRA `(.L_x_137) ;  /* 0xffffff9000e47947 */ /* 0x000fea000383ffff */
.L_x_43:
[----:B-1----:R1:W2:Y:S02]  /*9320*/  SYNCS.PHASECHK.TRANS64.TRYWAIT P1, [R0+URZ+0x90], R4 ;  /* 0x00009004000075a7 */ /* 0x0022a400080211ff */
[----:B--2---:R-:W-:Y:S05]  /*9330*/  @!P1 NANOSLEEP.SYNCS 0x989680 ;  /* 0x009896800000995d */ /* 0x004fea0003900000 */
[----:B------:R-:W2:Y:S02]  /*9340*/  @!P1 SYNCS.PHASECHK.TRANS64 P1, [R0+URZ+0x90], R4 ;  /* 0x00009004000095a7 */ /* 0x000ea400080210ff */
[----:B--2---:R-:W-:Y:S05]  /*9350*/  @!P1 BRA `(.L_x_43) ;  /* 0xfffffffc00f09947 */ /* 0x004fea000383ffff */
[----:B------:R-:W-:Y:S05]  /*9360*/  BRA `(.L_x_138) ;  /* 0xffffff9400147947 */ /* 0x000fea000383ffff */
.L_x_46:
[----:B------:R-:W-:-:S07]  /*9370*/  MOV R0, UR5 ;  /* 0x0000000500007c02 */ /* 0x000fce0008000f00 */
.L_x_139:
[----:B-1----:R1:W2:Y:S02]  /*9380*/  SYNCS.PHASECHK.TRANS64.TRYWAIT P0, [R0+URZ+0xa0], R2 ;  /* 0x0000a002000075a7 */ /* 0x0022a400080011ff */
[----:B--2---:R-:W-:Y:S05]  /*9390*/  @!P0 NANOSLEEP.SYNCS 0x989680 ;  /* 0x009896800000895d */ /* 0x004fea0003900000 */
[----:B------:R-:W2:Y:S02]  /*93a0*/  @!P0 SYNCS.PHASECHK.TRANS64 P0, [R0+URZ+0xa0], R2 ;  /* 0x0000a002000085a7 */ /* 0x000ea400080010ff */
[----:B--2---:R-:W-:Y:S05]  /*93b0*/  @!P0 BRA `(.L_x_139) ;  /* 0xfffffffc00f08947 */ /* 0x004fea000383ffff */
[----:B------:R-:W-:Y:S05]  /*93c0*/  BRA `(.L_x_45) ;  /* 0xffffff9400687947 */ /* 0x000fea000383ffff */
.L_x_53:
[----:B-1----:R1:W2:Y:S02]  /*93d0*/  SYNCS.PHASECHK.TRANS64.TRYWAIT P1, [R0+URZ+0x90], R2 ;  /* 0x00009002000075a7 */ /* 0x0022a400080211ff */
[----:B--2---:R-:W-:Y:S05]  /*93e0*/  @!P1 NANOSLEEP.SYNCS 0x989680 ;  /* 0x009896800000995d */ /* 0x004fea0003900000 */
[----:B------:R-:W2:Y:S02]  /*93f0*/  @!P1 SYNCS.PHASECHK.TRANS64 P1, [R0+URZ+0x90], R2 ;  /* 0x00009002000095a7 */ /* 0x000ea400080210ff */
[----:B--2---:R-:W-:Y:S05]  /*9400*/  @!P1 BRA `(.L_x_53) ;  /* 0xfffffffc00f09947 */ /* 0x004fea000383ffff */
[----:B------:R-:W-:Y:S05]  /*9410*/  BRA `(.L_x_140) ;  /* 0xffffff9800d87947 */ /* 0x000fea000383ffff */
.L_x_54:
[----:B------:R-:W-:-:S07]  /*9420*/  MOV R2, UR7 ;  /* 0x0000000700027c02 */ /* 0x000fce0008000f00 */
.L_x_141:
[----:B-1----:R1:W2:Y:S02]  /*9430*/  SYNCS.PHASECHK.TRANS64.TRYWAIT P0, [R2+URZ+0xd0], R0 ;  /* 0x0000d000020075a7 */ /* 0x0022a400080011ff */
[----:B--2---:R-:W-:Y:S05]  /*9440*/  @!P0 NANOSLEEP.SYNCS 0x989680 ;  /* 0x009896800000895d */ /* 0x004fea0003900000 */
[----:B------:R-:W2:Y:S02]  /*9450*/  @!P0 SYNCS.PHASECHK.TRANS64 P0, [R2+URZ+0xd0], R0 ;  /* 0x0000d000020085a7 */ /* 0x000ea400080010ff */
[----:B--2---:R-:W-:Y:S05]  /*9460*/  @!P0 BRA `(.L_x_141) ;  /* 0xfffffffc00f08947 */ /* 0x004fea000383ffff */
[----:B------:R-:W-:Y:S05]  /*9470*/  BRA `(.L_x_142) ;  /* 0xffffff9c00287947 */ /* 0x000fea000383ffff */
.L_x_57:
[----:B------:R-:W-:Y:S07]  /*9480*/  MOV R0, UR6 ;  /* 0x0000000600007c02 */ /* 0x000fee0008000f00 */
.L_x_143:
[----:B-1----:R1:W2:Y:S02]  /*9490*/  SYNCS.PHASECHK.TRANS64.TRYWAIT P0, [R0+URZ], R2 ;  /* 0x00000002000075a7 */ /* 0x0022a400080011ff */
[----:B--2---:R-:W-:Y:S05]  /*94a0*/  @!P0 NANOSLEEP.SYNCS 0x989680 ;  /* 0x009896800000895d */ /* 0x004fea0003900000 */
[----:B------:R-:W2:Y:S02]  /*94b0*/  @!P0 SYNCS.PHASECHK.TRANS64 P0, [R0+URZ], R2 ;  /* 0x00000002000085a7 */ /* 0x000ea400080010ff */
[----:B--2---:R-:W-:Y:S05]  /*94c0*/  @!P0 BRA `(.L_x_143) ;  /* 0xfffffffc00f08947 */ /* 0x004fea000383ffff */
[----:B------:R-:W-:Y:S05]  /*94d0*/  BRA `(.L_x_56) ;  /* 0xffffff9c00447947 */ /* 0x000fea000383ffff */
.L_x_60:
[----:B------:R-:W-:-:S07]  /*94e0*/  MOV R0, UR6 ;  /* 0x0000000600007c02 */ /* 0x000fce0008000f00 */
.L_x_144:
[----:B--2---:R2:W4:Y:S02]  /*94f0*/  SYNCS.PHASECHK.TRANS64.TRYWAIT P0, [R0+URZ], R2 ;  /* 0x00000002000075a7 */ /* 0x00452400080011ff */
[----:B----4-:R-:W-:Y:S05]  /*9500*/  @!P0 NANOSLEEP.SYNCS 0x989680 ;  /* 0x009896800000895d */ /* 0x010fea0003900000 */
[----:B------:R-:W4:Y:S02]  /*9510*/  @!P0 SYNCS.PHASECHK.TRANS64 P0, [R0+URZ], R2 ;  /* 0x00000002000085a7 */ /* 0x000f2400080010ff */
[----:B----4-:R-:W-:Y:S05]  /*9520*/  @!P0 BRA `(.L_x_144) ;  /* 0xfffffffc00f08947 */ /* 0x010fea000383ffff */
[----:B------:R-:W-:Y:S05]  /*9530*/  BRA `(.L_x_145) ;  /* 0xffffffa000207947 */ /* 0x000fea000383ffff */
.L_x_61:
[----:B------:R-:W-:-:S07]  /*9540*/  MOV R0, UR6 ;  /* 0x0000000600007c02 */ /* 0x000fce0008000f00 */
.L_x_146:
[----:B-1----:R1:W2:Y:S02]  /*9550*/  SYNCS.PHASECHK.TRANS64.TRYWAIT P0, [R0+URZ], R3 ;  /* 0x00000003000075a7 */ /* 0x0022a400080011ff */
[----:B--2---:R-:W-:Y:S05]  /*9560*/  @!P0 NANOSLEEP.SYNCS 0x989680 ;  /* 0x009896800000895d */ /* 0x004fea0003900000 */
[----:B------:R-:W2:Y:S02]  /*9570*/  @!P0 SYNCS.PHASECHK.TRANS64 P0, [R0+URZ], R3 ;  /* 0x00000003000085a7 */ /* 0x000ea400080010ff */
[----:B--2---:R-:W-:Y:S05]  /*9580*/  @!P0 BRA `(.L_x_146) ;  /* 0xfffffffc00f08947 */ /* 0x004fea000383ffff */
[----:B------:R-:W-:Y:S05]  /*9590*/  BRA `(.L_x_147) ;  /* 0xffffffa0002c7947 */ /* 0x000fea000383ffff */
.L_x_62:
[----:B------:R-:W-:-:S07]  /*95a0*/  MOV R0, UR6 ;  /* 0x0000000600007c02 */ /* 0x000fce0008000f00 */
.L_x_148:
[----:B-1----:R1:W2:Y:S02]  /*95b0*/  SYNCS.PHASECHK.TRANS64.TRYWAIT P0, [R0+URZ], R3 ;  /* 0x00000003000075a7 */ /* 0x0022a400080011ff */
[----:B--2---:R-:W-:Y:S05]  /*95c0*/  @!P0 NANOSLEEP.SYNCS 0x989680 ;  /* 0x009896800000895d */ /* 0x004fea0003900000 */
[----:B------:R-:W2:Y:S02]  /*95d0*/  @!P0 SYNCS.PHASECHK.TRANS64 P0, [R0+URZ], R3 ;  /* 0x00000003000085a7 */ /* 0x000ea400080010ff */
[----:B--2---:R-:W-:Y:S05]  /*95e0*/  @!P0 BRA `(.L_x_148) ;  /* 0xfffffffc00f08947 */ /* 0x004fea000383ffff */
[----:B------:R-:W-:Y:S05]  /*95f0*/  BRA `(.L_x_149) ;  /* 0xffffffa000387947 */ /* 0x000fea000383ffff */
.L_x_63:
[----:B-1----:R-:W-:-:S07]  /*9600*/  MOV R0, UR7 ;  /* 0x0000000700007c02 */ /* 0x002fce0008000f00 */
.L_x_150:
[----:B-1----:R1:W2:Y:S02]  /*9610*/  SYNCS.PHASECHK.TRANS64.TRYWAIT P0, [R0+URZ], R2 ;  /* 0x00000002000075a7 */ /* 0x0022a400080011ff */
[----:B--2---:R-:W-:Y:S05]  /*9620*/  @!P0 NANOSLEEP.SYNCS 0x989680 ;  /* 0x009896800000895d */ /* 0x004fea0003900000 */
[----:B------:R-:W2:Y:S02]  /*9630*/  @!P0 SYNCS.PHASECHK.TRANS64 P0, [R0+URZ], R2 ;  /* 0x00000002000085a7 */ /* 0x000ea400080010ff */
[----:B--2---:R-:W-:Y:S05]  /*9640*/  @!P0 BRA `(.L_x_150) ;  /* 0xfffffffc00f08947 */ /* 0x004fea000383ffff */
[----:B------:R-:W-:Y:S05]  /*9650*/  BRA `(.L_x_151) ;  /* 0xffffffa000447947 */ /* 0x000fea000383ffff */
.L_x_68:
[----:B--2---:R2:W3:Y:S02]  /*9660*/  SYNCS.PHASECHK.TRANS64.TRYWAIT P0, [R0+URZ+0x90], R2 ;  /* 0x00009002000075a7 */ /* 0x0044e400080011ff */
[----:B---3--:R-:W-:Y:S05]  /*9670*/  @!P0 NANOSLEEP.SYNCS 0x989680 ;  /* 0x009896800000895d */ /* 0x008fea0003900000 */
[----:B------:R-:W3:Y:S02]  /*9680*/  @!P0 SYNCS.PHASECHK.TRANS64 P0, [R0+URZ+0x90], R2 ;  /* 0x00009002000085a7 */ /* 0x000ee400080010ff */
[----:B---3--:R-:W-:Y:S05]  /*9690*/  @!P0 BRA `(.L_x_68) ;  /* 0xfffffffc00f08947 */ /* 0x008fea000383ffff */
[----:B------:R-:W-:Y:S05]  /*96a0*/  BRA `(.L_x_152) ;  /* 0xffffffa400507947 */ /* 0x000fea000383ffff */
.L_x_71:
[----:B------:R-:W-:Y:S07]  /*96b0*/  MOV R0, UR7 ;  /* 0x0000000700007c02 */ /* 0x000fee0008000f00 */
.L_x_153:
[----:B--2---:R2:W3:Y:S02]  /*96c0*/  SYNCS.PHASECHK.TRANS64.TRYWAIT P0, [R0+URZ+0x88], R2 ;  /* 0x00008802000075a7 */ /* 0x0044e400080011ff */
[----:B---3--:R-:W-:Y:S05]  /*96d0*/  @!P0 NANOSLEEP.SYNCS 0x989680 ;  /* 0x009896800000895d */ /* 0x008fea0003900000 */
[----:B------:R-:W3:Y:S02]  /*96e0*/  @!P0 SYNCS.PHASECHK.TRANS64 P0, [R0+URZ+0x88], R2 ;  /* 0x00008802000085a7 */ /* 0x000ee400080010ff */
[----:B---3--:R-:W-:Y:S05]  /*96f0*/  @!P0 BRA `(.L_x_153) ;  /* 0xfffffffc00f08947 */ /* 0x008fea000383ffff */
[----:B------:R-:W-:Y:S05]  /*9700*/  BRA `(.L_x_70) ;  /* 0xffffffa800307947 */ /* 0x000fea000383ffff */
.L_x_74:
[----:B------:R-:W-:Y:S07]  /*9710*/  MOV R0, UR7 ;  /* 0x0000000700007c02 */ /* 0x000fee0008000f00 */
.L_x_154:
[----:B-1----:R1:W2:Y:S02]  /*9720*/  SYNCS.PHASECHK.TRANS64.TRYWAIT P0, [R0+URZ+0x60], R14 ;  /* 0x0000600e000075a7 */ /* 0x0022a400080011ff */
[----:B--2---:R-:W-:Y:S05]  /*9730*/  @!P0 NANOSLEEP.SYNCS 0x989680 ;  /* 0x009896800000895d */ /* 0x004fea0003900000 */
[----:B------:R-:W2:Y:S02]  /*9740*/  @!P0 SYNCS.PHASECHK.TRANS64 P0, [R0+URZ+0x60], R14 ;  /* 0x0000600e000085a7 */ /* 0x000ea400080010ff */
[----:B--2---:R-:W-:Y:S05]  /*9750*/  @!P0 BRA `(.L_x_154) ;  /* 0xfffffffc00f08947 */ /* 0x004fea000383ffff */
[----:B------:R-:W-:Y:S05]  /*9760*/  BRA `(.L_x_155) ;  /* 0xffffffa800a87947 */ /* 0x000fea000383ffff */
.L_x_75:
[----:B------:R-:W-:Y:S07]  /*9770*/  MOV R0, UR7 ;  /* 0x0000000700007c02 */ /* 0x000fee0008000f00 */
.L_x_156:
[----:B-1----:R1:W2:Y:S02]  /*9780*/  SYNCS.PHASECHK.TRANS64.TRYWAIT P0, [R0+URZ+0x68], R14 ;  /* 0x0000680e000075a7 */ /* 0x0022a400080011ff */
[----:B--2---:R-:W-:Y:S05]  /*9790*/  @!P0 NANOSLEEP.SYNCS 0x989680 ;  /* 0x009896800000895d */ /* 0x004fea0003900000 */
[----:B------:R-:W2:Y:S02]  /*97a0*/  @!P0 SYNCS.PHASECHK.TRANS64 P0, [R0+URZ+0x68], R14 ;  /* 0x0000680e000085a7 */ /* 0x000ea400080010ff */
[----:B--2---:R-:W-:Y:S05]  /*97b0*/  @!P0 BRA `(.L_x_156) ;  /* 0xfffffffc00f08947 */ /* 0x004fea000383ffff */
[----:B------:R-:W-:Y:S05]  /*97c0*/  BRA `(.L_x_157) ;  /* 0xffffffa800e07947 */ /* 0x000fea000383ffff */
.L_x_76:
[----:B------:R-:W-:Y:S07]  /*97d0*/  MOV R0, UR7 ;  /* 0x0000000700007c02 */ /* 0x000fee0008000f00 */
.L_x_158:
[----:B-1----:R1:W2:Y:S02]  /*97e0*/  SYNCS.PHASECHK.TRANS64.TRYWAIT P0, [R0+URZ+0x70], R14 ;  /* 0x0000700e000075a7 */ /* 0x0022a400080011ff */
[----:B--2---:R-:W-:Y:S05]  /*97f0*/  @!P0 NANOSLEEP.SYNCS 0x989680 ;  /* 0x009896800000895d */ /* 0x004fea0003900000 */
[----:B------:R-:W2:Y:S02]  /*9800*/  @!P0 SYNCS.PHASECHK.TRANS64 P0, [R0+URZ+0x70], R14 ;  /* 0x0000700e000085a7 */ /* 0x000ea400080010ff */
[----:B--2---:R-:W-:Y:S05]  /*9810*/  @!P0 BRA `(.L_x_158) ;  /* 0xfffffffc00f08947 */ /* 0x004fea000383ffff */
[----:B------:R-:W-:Y:S05]  /*9820*/  BRA `(.L_x_159) ;  /* 0xffffffac00247947 */ /* 0x000fea000383ffff */
.L_x_77:
[----:B------:R-:W-:Y:S07]  /*9830*/  MOV R0, UR7 ;  /* 0x0000000700007c02 */ /* 0x000fee0008000f00 */
.L_x_160:
[----:B-1----:R1:W2:Y:S02]  /*9840*/  SYNCS.PHASECHK.TRANS64.TRYWAIT P0, [R0+URZ+0x78], R14 ;  /* 0x0000780e000075a7 */ /* 0x0022a400080011ff */
[----:B--2---:R-:W-:Y:S05]  /*9850*/  @!P0 NANOSLEEP.SYNCS 0x989680 ;  /* 0x009896800000895d */ /* 0x004fea0003900000 */
[----:B------:R-:W2:Y:S02]  /*9860*/  @!P0 SYNCS.PHASECHK.TRANS64 P0, [R0+URZ+0x78], R14 ;  /* 0x0000780e000085a7 */ /* 0x000ea400080010ff */
[----:B--2---:R-:W-:Y:S05]  /*9870*/  @!P0 BRA `(.L_x_160) ;  /* 0xfffffffc00f08947 */ /* 0x004fea000383ffff */
[----:B------:R-:W-:Y:S05]  /*9880*/  BRA `(.L_x_161) ;  /* 0xffffffac00a87947 */ /* 0x000fea000383ffff */
.L_x_79:
[----:B------:R-:W-:-:S07]  /*9890*/  MOV R0, UR7 ;  /* 0x0000000700007c02 */ /* 0x000fce0008000f00 */
.L_x_162:
[----:B-1----:R1:W3:Y:S02]  /*98a0*/  SYNCS.PHASECHK.TRANS64.TRYWAIT P0, [R0+URZ+0x60], R2 ;  /* 0x00006002000075a7 */ /* 0x0022e400080011ff */
[----:B---3--:R-:W-:Y:S05]  /*98b0*/  @!P0 NANOSLEEP.SYNCS 0x989680 ;  /* 0x009896800000895d */ /* 0x008fea0003900000 */
[----:B------:R-:W3:Y:S02]  /*98c0*/  @!P0 SYNCS.PHASECHK.TRANS64 P0, [R0+URZ+0x60], R2 ;  /* 0x00006002000085a7 */ /* 0x000ee400080010ff */
[----:B---3--:R-:W-:Y:S05]  /*98d0*/  @!P0 BRA `(.L_x_162) ;  /* 0xfffffffc00f08947 */ /* 0x008fea000383ffff */
[----:B------:R-:W-:Y:S05]  /*98e0*/  BRA `(.L_x_163) ;  /* 0xffffffb000187947 */ /* 0x000fea000383ffff */
.L_x_80:
[----:B-1----:R-:W-:-:S07]  /*98f0*/  MOV R0, UR7 ;  /* 0x0000000700007c02 */ /* 0x002fce0008000f00 */
.L_x_164:
[----:B-1----:R1:W3:Y:S02]  /*9900*/  SYNCS.PHASECHK.TRANS64.TRYWAIT P0, [R0+URZ+0x68], R2 ;  /* 0x00006802000075a7 */ /* 0x0022e400080011ff */
[----:B---3--:R-:W-:Y:S05]  /*9910*/  @!P0 NANOSLEEP.SYNCS 0x989680 ;  /* 0x009896800000895d */ /* 0x008fea0003900000 */
[----:B------:R-:W3:Y:S02]  /*9920*/  @!P0 SYNCS.PHASECHK.TRANS64 P0, [R0+URZ+0x68], R2 ;  /* 0x00006802000085a7 */ /* 0x000ee400080010ff */
[----:B---3--:R-:W-:Y:S05]  /*9930*/  @!P0 BRA `(.L_x_164) ;  /* 0xfffffffc00f08947 */ /* 0x008fea000383ffff */
[----:B------:R-:W-:Y:S05]  /*9940*/  BRA `(.L_x_165) ;  /* 0xffffffb000087947 */ /* 0x000fea000383ffff */
.L_x_81:
[----:B-1----:R-:W-:-:S07]  /*9950*/  MOV R0, UR7 ;  /* 0x0000000700007c02 */ /* 0x002fce0008000f00 */
.L_x_166:
[----:B-1----:R1:W3:Y:S02]  /*9960*/  SYNCS.PHASECHK.TRANS64.TRYWAIT P0, [R0+URZ+0x70], R2 ;  /* 0x00007002000075a7 */ /* 0x0022e400080011ff */
[----:B---3--:R-:W-:Y:S05]  /*9970*/  @!P0 NANOSLEEP.SYNCS 0x989680 ;  /* 0x009896800000895d */ /* 0x008fea0003900000 */
[----:B------:R-:W3:Y:S02]  /*9980*/  @!P0 SYNCS.PHASECHK.TRANS64 P0, [R0+URZ+0x70], R2 ;  /* 0x00007002000085a7 */ /* 0x000ee400080010ff */
[----:B---3--:R-:W-:Y:S05]  /*9990*/  @!P0 BRA `(.L_x_166) ;  /* 0xfffffffc00f08947 */ /* 0x008fea000383ffff */
[----:B------:R-:W-:Y:S05]  /*99a0*/  BRA `(.L_x_167) ;  /* 0xffffffac00f87947 */ /* 0x000fea000383ffff */
.L_x_83:
[----:B--2---:R2:W4:Y:S02]  /*99b0*/  SYNCS.PHASECHK.TRANS64.TRYWAIT P0, [R0+URZ+0x90], R2 ;  /* 0x00009002000075a7 */ /* 0x00452400080011ff */
[----:B----4-:R-:W-:Y:S05]  /*99c0*/  @!P0 NANOSLEEP.SYNCS 0x989680 ;  /* 0x009896800000895d */ /* 0x010fea0003900000 */
[----:B------:R-:W4:Y:S02]  /*99d0*/  @!P0 SYNCS.PHASECHK.TRANS64 P0, [R0+URZ+0x90], R2 ;  /* 0x00009002000085a7 */ /* 0x000f2400080010ff */
[----:B----4-:R-:W-:Y:S05]  /*99e0*/  @!P0 BRA `(.L_x_83) ;  /* 0xfffffffc00f08947 */ /* 0x010fea000383ffff */
[----:B------:R-:W-:Y:S05]  /*99f0*/  BRA `(.L_x_168) ;  /* 0xffffffb000c47947 */ /* 0x000fea000383ffff */
.L_x_94:
[----:B-1----:R1:W3:Y:S02]  /*9a00*/  SYNCS.PHASECHK.TRANS64.TRYWAIT P1, [R2+URZ+0x40], R0 ;  /* 0x00004000020075a7 */ /* 0x0022e400080211ff */
[----:B---3--:R-:W-:Y:S05]  /*9a10*/  @!P1 NANOSLEEP.SYNCS 0x989680 ;  /* 0x009896800000995d */ /* 0x008fea0003900000 */
[----:B------:R-:W3:Y:S02]  /*9a20*/  @!P1 SYNCS.PHASECHK.TRANS64 P1, [R2+URZ+0x40], R0 ;  /* 0x00004000020095a7 */ /* 0x000ee400080210ff */
[----:B---3--:R-:W-:Y:S05]  /*9a30*/  @!P1 BRA `(.L_x_94) ;  /* 0xfffffffc00f09947 */ /* 0x008fea000383ffff */
[----:B------:R-:W-:Y:S05]  /*9a40*/  BRA `(.L_x_93) ;  /* 0xffffffbc00dc7947 */ /* 0x000fea000383ffff */
.L_x_96:
[----:B-1----:R1:W2:Y:S02]  /*9a50*/  SYNCS.PHASECHK.TRANS64.TRYWAIT P0, [R113+URZ+0xb0], R3 ;  /* 0x0000b003710075a7 */ /* 0x0022a400080011ff */
[----:B--2---:R-:W-:Y:S05]  /*9a60*/  @!P0 NANOSLEEP.SYNCS 0x989680 ;  /* 0x009896800000895d */ /* 0x004fea0003900000 */
[----:B------:R-:W2:Y:S02]  /*9a70*/  @!P0 SYNCS.PHASECHK.TRANS64 P0, [R113+URZ+0xb0], R3 ;  /* 0x0000b003710085a7 */ /* 0x000ea400080010ff */
[----:B--2---:R-:W-:Y:S05]  /*9a80*/  @!P0 BRA `(.L_x_96) ;  /* 0xfffffffc00f08947 */ /* 0x004fea000383ffff */
[----:B------:R-:W-:Y:S05]  /*9a90*/  BRA `(.L_x_95) ;  /* 0xffffffc000307947 */ /* 0x000fea000383ffff */
.L_x_104:
[----:B--2---:R2:W3:Y:S02]  /*9aa0*/  SYNCS.PHASECHK.TRANS64.TRYWAIT P0, [R0+URZ+0x40], R3 ;  /* 0x00004003000075a7 */ /* 0x0044e400080011ff */
[----:B---3--:R-:W-:Y:S05]  /*9ab0*/  @!P0 NANOSLEEP.SYNCS 0x989680 ;  /* 0x009896800000895d */ /* 0x008fea0003900000 */
[----:B------:R-:W3:Y:S02]  /*9ac0*/  @!P0 SYNCS.PHASECHK.TRANS64 P0, [R0+URZ+0x40], R3 ;  /* 0x00004003000085a7 */ /* 0x000ee400080010ff */
[----:B---3--:R-:W-:Y:S05]  /*9ad0*/  @!P0 BRA `(.L_x_104) ;  /* 0xfffffffc00f08947 */ /* 0x008fea000383ffff */
[----:B------:R-:W-:Y:S05]  /*9ae0*/  BRA `(.L_x_103) ;  /* 0xffffffcc00207947 */ /* 0x000fea000383ffff */
.L_x_112:
[----:B--2---:R2:W3:Y:S02]  /*9af0*/  SYNCS.PHASECHK.TRANS64.TRYWAIT P0, [R0+URZ+0x40], R4 ;  /* 0x00004004000075a7 */ /* 0x0044e400080011ff */
[----:B---3--:R-:W-:Y:S05]  /*9b00*/  @!P0 NANOSLEEP.SYNCS 0x989680 ;  /* 0x009896800000895d */ /* 0x008fea0003900000 */
[----:B------:R-:W3:Y:S02]  /*9b10*/  @!P0 SYNCS.PHASECHK.TRANS64 P0, [R0+URZ+0x40], R4 ;  /* 0x00004004000085a7 */ /* 0x000ee400080010ff */
[----:B---3--:R-:W-:Y:S05]  /*9b20*/  @!P0 BRA `(.L_x_112) ;  /* 0xfffffffc00f08947 */ /* 0x008fea000383ffff */
[----:B------:R-:W-:Y:S05]  /*9b30*/  BRA `(.L_x_111) ;  /* 0xffffffd800647947 */ /* 0x000fea000383ffff */
.L_x_120:
[----:B--2---:R2:W3:Y:S02]  /*9b40*/  SYNCS.PHASECHK.TRANS64.TRYWAIT P0, [R0+URZ+0x40], R4 ;  /* 0x00004004000075a7 */ /* 0x0044e400080011ff */
[----:B---3--:R-:W-:Y:S05]  /*9b50*/  @!P0 NANOSLEEP.SYNCS 0x989680 ;  /* 0x009896800000895d */ /* 0x008fea0003900000 */
[----:B------:R-:W3:Y:S02]  /*9b60*/  @!P0 SYNCS.PHASECHK.TRANS64 P0, [R0+URZ+0x40], R4 ;  /* 0x00004004000085a7 */ /* 0x000ee400080010ff */
[----:B---3--:R-:W-:Y:S05]  /*9b70*/  @!P0 BRA `(.L_x_120) ;  /* 0xfffffffc00f08947 */ /* 0x008fea000383ffff */
[----:B------:R-:W-:Y:S05]  /*9b80*/  BRA `(.L_x_119) ;  /* 0xffffffe400b47947 */ /* 0x000fea000383ffff */
        .weak           $__internal_0_$__cuda_sm10x_tcgen05_guardrail_trap_col_being_dealloced_not_returned_by_alloc
        .type           $__internal_0_$__cuda_sm10x_tcgen05_guardrail_trap_col_being_dealloced_not_returned_by_alloc,@function
        .size           $__internal_0_$__cuda_sm10x_tcgen05_guardrail_trap_col_being_dealloced_not_returned_by_alloc,($__internal_1_$__cuda_sm10x_tcgen05_guardrail_trap_phase_invalid_during_alloc - $__internal_0_$__cuda_sm10x_tcgen05_guardrail_trap_col_being_dealloced_not_returned_by_alloc)
$__internal_0_$__cuda_sm10x_tcgen05_guardrail_trap_col_being_dealloced_not_returned_by_alloc:
[----:B------:R-:W-:Y:S05]  /*9b90*/  BPT.TRAP 0x1 ;  /* 0x000000040000795c */ /* 0x000fea0000300000 */
[----:B------:R-:W-:-:S04]  /*9ba0*/  HFMA2 R3, -RZ, RZ, 0, 0 ;  /* 0x00000000ff037431 */ /* 0x000fc800000001ff */
[----:B------:R-:W-:Y:S05]  /*9bb0*/  RET.REL.NODEC R2 `(_ZN7cutlass13device_kernelINS_4gemm6kernel13GemmUniversalIN4cute5tupleIJiiiiEEENS1_10collective13CollectiveMmaINS1_35MainloopSm100TmaUmmaWarpSpecializedILi4ELi2ELi4ENS5_IJNS4_1CILi1EEESB_SB_EEEEENS5_IJNSA_ILi64EEENSA_ILi256EEENSA_ILi128EEEEEENS_12float_e5m2_tENS5_IJlSB_lEEESI_SJ_NS4_8TiledMMAINS4_8MMA_AtomIJNS4_10MMA_TraitsINS4_19SM100_MMA_F8F6F4_SSEJSI_SI_fSE_SF_NS4_17integral_constantINS4_4UMMA5MajorELSQ_0EEESR_NSO_INSP_7ScaleInELSS_0EEEST_EEEEEENS4_6LayoutISC_NS5_IJNSA_ILi0EEESX_SX_EEEEENS5_IJNS4_10UnderscoreES10_S10_EEEEENS4_13SM90_TMA_LOADENS4_14ComposedLayoutINS4_7SwizzleILi3ELi4ELi3EEENS4_18smem_ptr_flag_bitsILi8EEENSW_INS5_IJNSA_ILi8EEESG_EEENS5_IJSG_SB_EEEEEEEvNS4_8identityES13_S1D_vS1E_EENS_8epilogue10collective18CollectiveEpilogueINS1G_23Sm100TmaWarpSpecializedILi4ELi2ELi32ELb0ELb0EEEJSH_NS5_IJNSW_ISE_SB_EES1L_EEESI_SJ_SI_SJ_NS1G_6fusion15FusionCallbacksIS1K_NS1N_17LinearCombinationISI_fSI_fLNS_15FloatRoundStyleE2EEESH_S1M_JEEENS4_5SM1004TMEM4LOAD26SM100_TMEM_LOAD_16dp32b32xES13_NS14_INS15_ILi2ELi4ELi3EEES18_NSW_INS5_IJS19_SE_EEENS5_IJSE_SB_EEEEEEENS4_39AutoVectorizingCopyWithAssumedAlignmentILi128EEENS4_14SM90_TMA_STOREES21_S23_S23_EEEvvEEEEvNT_6ParamsE) ;  /* 0xffffff6402107950 */ /* 0x000fea0003c3ffff */
        .weak           $__internal_1_$__cuda_sm10x_tcgen05_guardrail_trap_phase_invalid_during_alloc
        .type           $__internal_1_$__cuda_sm10x_tcgen05_guardrail_trap_phase_invalid_during_alloc,@function
        .size           $__internal_1_$__cuda_sm10x_tcgen05_guardrail_trap_phase_invalid_during_alloc,($__internal_2_$__cuda_sm10x_tcgen05_guardrail_trap_unallocated_columns_being_dealloced - $__internal_1_$__cuda_sm10x_tcgen05_guardrail_trap_phase_invalid_during_alloc)
$__internal_1_$__cuda_sm10x_tcgen05_guardrail_trap_phase_invalid_during_alloc:
[----:B------:R-:W-:Y:S05]  /*9bc0*/  BPT.TRAP 0x1 ;  /* 0x000000040000795c */ /* 0x000fea0000300000 */
[----:B------:R-:W-:-:S04]  /*9bd0*/  MOV R3, 0x0 ;  /* 0x0000000000037802 */ /* 0x000fc80000000f00 */
[----:B------:R-:W-:Y:S05]  /*9be0*/  RET.REL.NODEC R2 `(_ZN7cutlass13device_kernelINS_4gemm6kernel13GemmUniversalIN4cute5tupleIJiiiiEEENS1_10collective13CollectiveMmaINS1_35MainloopSm100TmaUmmaWarpSpecializedILi4ELi2ELi4ENS5_IJNS4_1CILi1EEESB_SB_EEEEENS5_IJNSA_ILi64EEENSA_ILi256EEENSA_ILi128EEEEEENS_12float_e5m2_tENS5_IJlSB_lEEESI_SJ_NS4_8TiledMMAINS4_8MMA_AtomIJNS4_10MMA_TraitsINS4_19SM100_MMA_F8F6F4_SSEJSI_SI_fSE_SF_NS4_17integral_constantINS4_4UMMA5MajorELSQ_0EEESR_NSO_INSP_7ScaleInELSS_0EEEST_EEEEEENS4_6LayoutISC_NS5_IJNSA_ILi0EEESX_SX_EEEEENS5_IJNS4_10UnderscoreES10_S10_EEEEENS4_13SM90_TMA_LOADENS4_14ComposedLayoutINS4_7SwizzleILi3ELi4ELi3EEENS4_18smem_ptr_flag_bitsILi8EEENSW_INS5_IJNSA_ILi8EEESG_EEENS5_IJSG_SB_EEEEEEEvNS4_8identityES13_S1D_vS1E_EENS_8epilogue10collective18CollectiveEpilogueINS1G_23Sm100TmaWarpSpecializedILi4ELi2ELi32ELb0ELb0EEEJSH_NS5_IJNSW_ISE_SB_EES1L_EEESI_SJ_SI_SJ_NS1G_6fusion15FusionCallbacksIS1K_NS1N_17LinearCombinationISI_fSI_fLNS_15FloatRoundStyleE2EEESH_S1M_JEEENS4_5SM1004TMEM4LOAD26SM100_TMEM_LOAD_16dp32b32xES13_NS14_INS15_ILi2ELi4ELi3EEES18_NSW_INS5_IJS19_SE_EEENS5_IJSE_SB_EEEEEEENS4_39AutoVectorizingCopyWithAssumedAlignmentILi128EEENS4_14SM90_TMA_STOREES21_S23_S23_EEEvvEEEEvNT_6ParamsE) ;  /* 0xffffff6402047950 */ /* 0x000fea0003c3ffff */
        .weak           $__internal_2_$__cuda_sm10x_tcgen05_guardrail_trap_unallocated_columns_being_dealloced
        .type           $__internal_2_$__cuda_sm10x_tcgen05_guardrail_trap_unallocated_columns_being_dealloced,@function
        .size           $__internal_2_$__cuda_sm10x_tcgen05_guardrail_trap_unallocated_columns_being_dealloced,(.L_x_170 - $__internal_2_$__cuda_sm10x_tcgen05_guardrail_trap_unallocated_columns_being_dealloced)
$__internal_2_$__cuda_sm10x_tcgen05_guardrail_trap_unallocated_columns_being_dealloced:
[----:B------:R-:W-:Y:S05]  /*9bf0*/  BPT.TRAP 0x1 ;  /* 0x000000040000795c */ /* 0x000fea0000300000 */
[----:B------:R-:W-:-:S04]  /*9c00*/  HFMA2 R3, -RZ, RZ, 0, 0 ;  /* 0x00000000ff037431 */ /* 0x000fc800000001ff */
[----:B------:R-:W-:Y:S05]  /*9c10*/  RET.REL.NODEC R2 `(_ZN7cutlass13device_kernelINS_4gemm6kernel13GemmUniversalIN4cute5tupleIJiiiiEEENS1_10collective13CollectiveMmaINS1_35MainloopSm100TmaUmmaWarpSpecializedILi4ELi2ELi4ENS5_IJNS4_1CILi1EEESB_SB_EEEEENS5_IJNSA_ILi64EEENSA_ILi256EEENSA_ILi128EEEEEENS_12float_e5m2_tENS5_IJlSB_lEEESI_SJ_NS4_8TiledMMAINS4_8MMA_AtomIJNS4_10MMA_TraitsINS4_19SM100_MMA_F8F6F4_SSEJSI_SI_fSE_SF_NS4_17integral_constantINS4_4UMMA5MajorELSQ_0EEESR_NSO_INSP_7ScaleInELSS_0EEEST_EEEEEENS4_6LayoutISC_NS5_IJNSA_ILi0EEESX_SX_EEEEENS5_IJNS4_10UnderscoreES10_S10_EEEEENS4_13SM90_TMA_LOADENS4_14ComposedLayoutINS4_7SwizzleILi3ELi4ELi3EEENS4_18smem_ptr_flag_bitsILi8EEENSW_INS5_IJNSA_ILi8EEESG_EEENS5_IJSG_SB_EEEEEEEvNS4_8identityES13_S1D_vS1E_EENS_8epilogue10collective18CollectiveEpilogueINS1G_23Sm100TmaWarpSpecializedILi4ELi2ELi32ELb0ELb0EEEJSH_NS5_IJNSW_ISE_SB_EES1L_EEESI_SJ_SI_SJ_NS1G_6fusion15FusionCallbacksIS1K_NS1N_17LinearCombinationISI_fSI_fLNS_15FloatRoundStyleE2EEESH_S1M_JEEENS4_5SM1004TMEM4LOAD26SM100_TMEM_LOAD_16dp32b32xES13_NS14_INS15_ILi2ELi4ELi3EEES18_NSW_INS5_IJS19_SE_EEENS5_IJSE_SB_EEEEEEENS4_39AutoVectorizingCopyWithAssumedAlignmentILi128EEENS4_14SM90_TMA_STOREES21_S23_S23_EEEvvEEEEvNT_6ParamsE) ;  /* 0xffffff6002f87950 */ /* 0x000fea0003c3ffff */
.L_x_169:
[----:B------:R-:W-:-:S00]  /*9c20*/  BRA `(.L_x_169) ;  /* 0xfffffffc00fc7947 */ /* 0x000fc0000383ffff */
[----:B------:R-:W-:-:S00]  /*9c30*/  NOP ;  /* 0x0000000000007918 */ /* 0x000fc00000000000 */
        /* <DEDUP_REMOVED lines=12> */
.L_x_170:


//--------------------- .nv.global.init           --------------------------
	.section	.nv.global.init,"aw",@progbits
.nv.global.init:
	.type		$str$27,@object
	.size		$str$27,($str$28 - $str$27)
$str$27:
        /*0000*/ 	.byte	0x28, 0x61, 0x64, 0x64, 0x72, 0x65, 0x73, 0x73, 0x20, 0x26, 0x20, 0x6d, 0x61, 0x73, 0x6b, 0x29
        /*0010*/ 	.byte	0x20, 0x3d, 0x3d, 0x20, 0x30, 0x00
	.type		$str$28,@object
	.size		$str$28,($str$26 - $str$28)
$str$28:
        /*0016*/ 	.byte	0x2f, 0x74, 0x6d, 0x70, 0x2f, 0x63, 0x75, 0x74, 0x6c, 0x61, 0x73, 0x73, 0x5f, 0x73, 0x77, 0x65
        /*0026*/ 	.byte	0x65, 0x70, 0x5f, 0x73, 0x72, 0x63, 0x2f, 0x69, 0x6e, 0x63, 0x6c, 0x75, 0x64, 0x65, 0x2f, 0x63
        /*0036*/ 	.byte	0x75, 0x74, 0x65, 0x2f, 0x70, 0x6f, 0x69, 0x6e, 0x74, 0x65, 0x72, 0x5f, 0x66, 0x6c, 0x61, 0x67
        /*0046*/ 	.byte	0x67, 0x65, 0x64, 0x2e, 0x68, 0x70, 0x70, 0x00
	.type		$str$26,@object
	.size		$str$26,($str$25 - $str$26)
$str$26:
        /*004e*/ 	.byte	0x2f, 0x74, 0x6d, 0x70, 0x2f, 0x63, 0x75, 0x74, 0x6c, 0x61, 0x73, 0x73, 0x5f, 0x73, 0x77, 0x65
        /*005e*/ 	.byte	0x65, 0x70, 0x5f, 0x73, 0x72, 0x63, 0x2f, 0x69, 0x6e, 0x63, 0x6c, 0x75, 0x64, 0x65, 0x2f, 0x63
        /*006e*/ 	.byte	0x75, 0x74, 0x65, 0x2f, 0x61, 0x74, 0x6f, 0x6d, 0x2f, 0x63, 0x6f, 0x70, 0x79, 0x5f, 0x74, 0x72
        /*007e*/ 	.byte	0x61, 0x69, 0x74, 0x73, 0x5f, 0x73, 0x6d, 0x31, 0x30, 0x30, 0x2e, 0x68, 0x70, 0x70, 0x00
	.type		$str$25,@object
	.size		$str$25,(__unnamed_1 - $str$25)
$str$25:
        /*008d*/ 	.byte	0x28, 0x28, 0x75, 0x69, 0x6e, 0x74, 0x33, 0x32, 0x5f, 0x74, 0x28, 0x74, 0x68, 0x72, 0x65, 0x61
        /*009d*/ 	.byte	0x64, 0x49, 0x64, 0x78, 0x2e, 0x78, 0x29, 0x20, 0x2f, 0x20, 0x33, 0x32, 0x29, 0x20, 0x25, 0x20
        /*00ad*/ 	.byte	0x34, 0x29, 0x20, 0x3d, 0x3d, 0x20, 0x28, 0x28, 0x28, 0x74, 0x6d, 0x65, 0x6d, 0x5f, 0x61, 0x64
        /*00bd*/ 	.byte	0x64, 0x72, 0x20, 0x3e, 0x3e, 0x20, 0x31, 0x36, 0x29, 0x20, 0x2f, 0x20, 0x33, 0x32, 0x29, 0x20
        /*00cd*/ 	.byte	0x25, 0x20, 0x34, 0x29, 0x00
	.type		__unnamed_1,@object
	.size		__unnamed_1,(__unnamed_2 - __unnamed_1)
__unnamed_1:
        /*00d2*/ 	.byte	0x61, 0x75, 0x74, 0x6f, 0x20, 0x63, 0x75, 0x74, 0x65, 0x3a, 0x3a, 0x61, 0x73, 0x5f, 0x70, 0x6f
        /* <DEDUP_REMOVED lines=24> */
        /*0262*/ 	.byte	0x3c, 0x34, 0x30, 0x39, 0x36, 0x3e, 0x3e, 0x3e, 0x3e, 0x5d, 0x00
	.type		__unnamed_2,@object
	.size		__unnamed_2,(__unnamed_3 - __unnamed_2)
__unnamed_2:
        /* <DEDUP_REMOVED lines=26> */
	.type		__unnamed_3,@object
	.size		__unnamed_3,(.L_3 - __unnamed_3)
__unnamed_3:
        /* <DEDUP_REMOVED lines=40> */
        /*0688*/ 	.byte	0x74, 0x65, 0x3a, 0x3a, 0x43, 0x3c, 0x30, 0x3e, 0x3e, 0x3e, 0x3e, 0x5d, 0x00
.L_3:


//--------------------- .nv.shared._ZN7cutlass13device_kernelINS_4gemm6kernel13GemmUniversalIN4cute5tupleIJiiiiEEENS1_10collective13CollectiveMmaINS1_35MainloopSm100TmaUmmaWarpSpecializedILi4ELi2ELi4ENS5_IJNS4_1CILi1EEESB_SB_EEEEENS5_IJNSA_ILi64EEENSA_ILi256EEENSA_ILi128EEEEEENS_12float_e5m2_tENS5_IJlSB_lEEESI_SJ_NS4_8TiledMMAINS4_8MMA_AtomIJNS4_10MMA_TraitsINS4_19SM100_MMA_F8F6F4_SSEJSI_SI_fSE_SF_NS4_17integral_constantINS4_4UMMA5MajorELSQ_0EEESR_NSO_INSP_7ScaleInELSS_0EEEST_EEEEEENS4_6LayoutISC_NS5_IJNSA_ILi0EEESX_SX_EEEEENS5_IJNS4_10UnderscoreES10_S10_EEEEENS4_13SM90_TMA_LOADENS4_14ComposedLayoutINS4_7SwizzleILi3ELi4ELi3EEENS4_18smem_ptr_flag_bitsILi8EEENSW_INS5_IJNSA_ILi8EEESG_EEENS5_IJSG_SB_EEEEEEEvNS4_8identityES13_S1D_vS1E_EENS_8epilogue10collective18CollectiveEpilogueINS1G_23Sm100TmaWarpSpecializedILi4ELi2ELi32ELb0ELb0EEEJSH_NS5_IJNSW_ISE_SB_EES1L_EEESI_SJ_SI_SJ_NS1G_6fusion15FusionCallbacksIS1K_NS1N_17LinearCombinationISI_fSI_fLNS_15FloatRoundStyleE2EEESH_S1M_JEEENS4_5SM1004TMEM4LOAD26SM100_TMEM_LOAD_16dp32b32xES13_NS14_INS15_ILi2ELi4ELi3EEES18_NSW_INS5_IJS19_SE_EEENS5_IJSE_SB_EEEEEEENS4_39AutoVectorizingCopyWithAssumedAlignmentILi128EEENS4_14SM90_TMA_STOREES21_S23_S23_EEEvvEEEEvNT_6ParamsE --------------------------
	.section	.nv.shared._ZN7cutlass13device_kernelINS_4gemm6kernel13GemmUniversalIN4cute5tupleIJiiiiEEENS1_10collective13CollectiveMmaINS1_35MainloopSm100TmaUmmaWarpSpecializedILi4ELi2ELi4ENS5_IJNS4_1CILi1EEESB_SB_EEEEENS5_IJNSA_ILi64EEENSA_ILi256EEENSA_ILi128EEEEEENS_12float_e5m2_tENS5_IJlSB_lEEESI_SJ_NS4_8TiledMMAINS4_8MMA_AtomIJNS4_10MMA_TraitsINS4_19SM100_MMA_F8F6F4_SSEJSI_SI_fSE_SF_NS4_17integral_constantINS4_4UMMA5MajorELSQ_0EEESR_NSO_INSP_7ScaleInELSS_0EEEST_EEEEEENS4_6LayoutISC_NS5_IJNSA_ILi0EEESX_SX_EEEEENS5_IJNS4_10UnderscoreES10_S10_EEEEENS4_13SM90_TMA_LOADENS4_14ComposedLayoutINS4_7SwizzleILi3ELi4ELi3EEENS4_18smem_ptr_flag_bitsILi8EEENSW_INS5_IJNSA_ILi8EEESG_EEENS5_IJSG_SB_EEEEEEEvNS4_8identityES13_S1D_vS1E_EENS_8epilogue10collective18CollectiveEpilogueINS1G_23Sm100TmaWarpSpecializedILi4ELi2ELi32ELb0ELb0EEEJSH_NS5_IJNSW_ISE_SB_EES1L_EEESI_SJ_SI_SJ_NS1G_6fusion15FusionCallbacksIS1K_NS1N_17LinearCombinationISI_fSI_fLNS_15FloatRoundStyleE2EEESH_S1M_JEEENS4_5SM1004TMEM4LOAD26SM100_TMEM_LOAD_16dp32b32xES13_NS14_INS15_ILi2ELi4ELi3EEES18_NSW_INS5_IJS19_SE_EEENS5_IJSE_SB_EEEEEEENS4_39AutoVectorizingCopyWithAssumedAlignmentILi128EEENS4_14SM90_TMA_STOREES21_S23_S23_EEEvvEEEEvNT_6ParamsE,"aw",@nobits
	.sectionflags	@""
	.align	16
	.zero		1024


//--------------------- .nv.shared.reserved.0     --------------------------
	.section	.nv.shared.reserved.0,"aw",@nobits
	.weak		__nv_reservedSMEM_offset_0_alias
	.size		__nv_reservedSMEM_offset_0_alias, 0, 64
	.other		__nv_reservedSMEM_offset_0_alias,@"STO_CUDA_RESERVED_SHARED STV_DEFAULT"
__nv_reservedSMEM_offset_0_alias:
	.zero		0
.nv.shared.reserved.0:
	.zero		64
	.weak		__nv_reservedSMEM_tcgen05_partition
	.type		__nv_reservedSMEM_tcgen05_partition,@object
	.size		__nv_reservedSMEM_tcgen05_partition,(.L_0 - __nv_reservedSMEM_tcgen05_partition)
__nv_reservedSMEM_tcgen05_partition:
	.zero		32
.L_0:


//--------------------- .nv.global                --------------------------
	.section	.nv.global,"aw",@nobits
.nv.global:
	.type		_ZN40_INTERNAL_0ad33ef3_4_k_cu_43bca19d_315664cute1_E,@object
	.size		_ZN40_INTERNAL_0ad33ef3_4_k_cu_43bca19d_315664cute1_E,(_ZN40_INTERNAL_0ad33ef3_4_k_cu_43bca19d_315664cuda3std3__45__cpo6cbeginE - _ZN40_INTERNAL_0ad33ef3_4_k_cu_43bca19d_315664cute1_E)
_ZN40_INTERNAL_0ad33ef3_4_k_cu_43bca19d_315664cute1_E:
	.zero		1
	.type		_ZN40_INTERNAL_0ad33ef3_4_k_cu_43bca19d_315664cuda3std3__45__cpo6cbeginE,@object
	.size		_ZN40_INTERNAL_0ad33ef3_4_k_cu_43bca19d_315664cuda3std3__45__cpo6cbeginE,(_ZN40_INTERNAL_0ad33ef3_4_k_cu_43bca19d_315664cuda3std3__48in_placeE - _ZN40_INTERNAL_0ad33ef3_4_k_cu_43bca19d_315664cuda3std3__45__cpo6cbeginE)
_ZN40_INTERNAL_0ad33ef3_4_k_cu_43bca19d_315664cuda3std3__45__cpo6cbeginE:
	.zero		1
	.type		_ZN40_INTERNAL_0ad33ef3_4_k_cu_43bca19d_315664cuda3std3__48in_placeE,@object
	.size		_ZN40_INTERNAL_0ad33ef3_4_k_cu_43bca19d_315664cuda3std3__48in_placeE,(_ZN40_INTERNAL_0ad33ef3_4_k_cu_43bca19d_315664cuda3std6ranges3__45__cpo9iter_moveE - _ZN40_INTERNAL_0ad33ef3_4_k_cu_43bca19d_315664cuda3std3__48in_placeE)
_ZN40_INTERNAL_0ad33ef3_4_k_cu_43bca19d_315664cuda3std3__48in_placeE:
	.zero		1
	.type		_ZN40_INTERNAL_0ad33ef3_4_k_cu_43bca19d_315664cuda3std6ranges3__45__cpo9iter_moveE,@object
	.size		_ZN40_INTERNAL_0ad33ef3_4_k_cu_43bca19d_315664cuda3std6ranges3__45__cpo9iter_moveE,(_ZN40_INTERNAL_0ad33ef3_4_k_cu_43bca19d_315664cuda3std3__45__cpo5beginE - _ZN40_INTERNAL_0ad33ef3_4_k_cu_43bca19d_315664cuda3std6ranges3__45__cpo9iter_moveE)
_ZN40_INTERNAL_0ad33ef3_4_k_cu_43bca19d_315664cuda3std6ranges3__45__cpo9iter_moveE:
	.zero		1
	.type		_ZN40_INTERNAL_0ad33ef3_4_k_cu_43bca19d_315664cuda3std3__45__cpo5beginE,@object
	.size		_ZN40_INTERNAL_0ad33ef3_4_k_cu_43bca19d_315664cuda3std3__45__cpo5beginE,(_ZN40_INTERNAL_0ad33ef3_4_k_cu_43bca19d_315664cuda3std3__442_GLOBAL__N__0ad33ef3_4_k_cu_43bca19d_315666ignoreE - _ZN40_INTERNAL_0ad33ef3_4_k_cu_43bca19d_315664cuda3std3__45__cpo5beginE)
_ZN40_INTERNAL_0ad33ef3_4_k_cu_43bca19d_315664cuda3std3__45__cpo5beginE:
	.zero		1
	.type		_ZN40_INTERNAL_0ad33ef3_4_k_cu_43bca19d_315664cuda3std3__442_GLOBAL__N__0ad33ef3_4_k_cu_43bca19d_315666ignoreE,@object
	.size		_ZN40_INTERNAL_0ad33ef3_4_k_cu_43bca19d_315664cuda3std3__442_GLOBAL__N__0ad33ef3_4_k_cu_43bca19d_315666ignoreE,(_ZN40_INTERNAL_0ad33ef3_4_k_cu_43bca19d_315664cute7productE - _ZN40_INTERNAL_0ad33ef3_4_k_cu_43bca19d_315664cuda3std3__442_GLOBAL__N__0ad33ef3_4_k_cu_43bca19d_315666ignoreE)
_ZN40_INTERNAL_0ad33ef3_4_k_cu_43bca19d_315664cuda3std3__442_GLOBAL__N__0ad33ef3_4_k_cu_43bca19d_315666ignoreE:
	.zero		1
	.type		_ZN40_INTERNAL_0ad33ef3_4_k_cu_43bca19d_315664cute7productE,@object
	.size		_ZN40_INTERNAL_0ad33ef3_4_k_cu_43bca19d_315664cute7productE,(_ZN40_INTERNAL_0ad33ef3_4_k_cu_43bca19d_315664cuda3std3__45__cpo3endE - _ZN40_INTERNAL_0ad33ef3_4_k_cu_43bca19d_315664cute7productE)
_ZN40_INTERNAL_0ad33ef3_4_k_cu_43bca19d_315664cute7productE:
	.zero		1
	.type		_ZN40_INTERNAL_0ad33ef3_4_k_cu_43bca19d_315664cuda3std3__45__cpo3endE,@object
	.size		_ZN40_INTERNAL_0ad33ef3_4_k_cu_43bca19d_315664cuda3std3__45__cpo3endE,(_ZN40_INTERNAL_0ad33ef3_4_k_cu_43bca19d_315664cuda3std3__419piecewise_constructE - _ZN40_INTERNAL_0ad33ef3_4_k_cu_43bca19d_315664cuda3std3__45__cpo3endE)
_ZN40_INTERNAL_0ad33ef3_4_k_cu_43bca19d_315664cuda3std3__45__cpo3endE:
	.zero		1
	.type		_ZN40_INTERNAL_0ad33ef3_4_k_cu_43bca19d_315664cuda3std3__419piecewise_constructE,@object
	.size		_ZN40_INTERNAL_0ad33ef3_4_k_cu_43bca19d_315664cuda3std3__419piecewise_constructE,(_ZN40_INTERNAL_0ad33ef3_4_k_cu_43bca19d_315664cuda3std3__45__cpo4cendE - _ZN40_INTERNAL_0ad33ef3_4_k_cu_43bca19d_315664cuda3std3__419piecewise_constructE)
_ZN40_INTERNAL_0ad33ef3_4_k_cu_43bca19d_315664cuda3std3__419piecewise_constructE:
	.zero		1
	.type		_ZN40_INTERNAL_0ad33ef3_4_k_cu_43bca19d_315664cuda3std3__45__cpo4cendE,@object
	.size		_ZN40_INTERNAL_0ad33ef3_4_k_cu_43bca19d_315664cuda3std3__45__cpo4cendE,(_ZN40_INTERNAL_0ad33ef3_4_k_cu_43bca19d_315664cuda3std6ranges3__45__cpo4swapE - _ZN40_INTERNAL_0ad33ef3_4_k_cu_43bca19d_315664cuda3std3__45__cpo4cendE)
_ZN40_INTERNAL_0ad33ef3_4_k_cu_43bca19d_315664cuda3std3__45__cpo4cendE:
	.zero		1
	.type		_ZN40_INTERNAL_0ad33ef3_4_k_cu_43bca19d_315664cuda3std6ranges3__45__cpo4swapE,@object
	.size		_ZN40_INTERNAL_0ad33ef3_4_k_cu_43bca19d_315664cuda3std6ranges3__45__cpo4swapE,(.L_11 - _ZN40_INTERNAL_0ad33ef3_4_k_cu_43bca19d_315664cuda3std6ranges3__45__cpo4swapE)
_ZN40_INTERNAL_0ad33ef3_4_k_cu_43bca19d_315664cuda3std6ranges3__45__cpo4swapE:
	.zero		1
.L_11:


//--------------------- .nv.constant0._ZN7cutlass13device_kernelINS_4gemm6kernel13GemmUniversalIN4cute5tupleIJiiiiEEENS1_10collective13CollectiveMmaINS1_35MainloopSm100TmaUmmaWarpSpecializedILi4ELi2ELi4ENS5_IJNS4_1CILi1EEESB_SB_EEEEENS5_IJNSA_ILi64EEENSA_ILi256EEENSA_ILi128EEEEEENS_12float_e5m2_tENS5_IJlSB_lEEESI_SJ_NS4_8TiledMMAINS4_8MMA_AtomIJNS4_10MMA_TraitsINS4_19SM100_MMA_F8F6F4_SSEJSI_SI_fSE_SF_NS4_17integral_constantINS4_4UMMA5MajorELSQ_0EEESR_NSO_INSP_7ScaleInELSS_0EEEST_EEEEEENS4_6LayoutISC_NS5_IJNSA_ILi0EEESX_SX_EEEEENS5_IJNS4_10UnderscoreES10_S10_EEEEENS4_13SM90_TMA_LOADENS4_14ComposedLayoutINS4_7SwizzleILi3ELi4ELi3EEENS4_18smem_ptr_flag_bitsILi8EEENSW_INS5_IJNSA_ILi8EEESG_EEENS5_IJSG_SB_EEEEEEEvNS4_8identityES13_S1D_vS1E_EENS_8epilogue10collective18CollectiveEpilogueINS1G_23Sm100TmaWarpSpecializedILi4ELi2ELi32ELb0ELb0EEEJSH_NS5_IJNSW_ISE_SB_EES1L_EEESI_SJ_SI_SJ_NS1G_6fusion15FusionCallbacksIS1K_NS1N_17LinearCombinationISI_fSI_fLNS_15FloatRoundStyleE2EEESH_S1M_JEEENS4_5SM1004TMEM4LOAD26SM100_TMEM_LOAD_16dp32b32xES13_NS14_INS15_ILi2ELi4ELi3EEES18_NSW_INS5_IJS19_SE_EEENS5_IJSE_SB_EEEEEEENS4_39AutoVectorizingCopyWithAssumedAlignmentILi128EEENS4_14SM90_TMA_STOREES21_S23_S23_EEEvvEEEEvNT_6ParamsE --------------------------
	.section	.nv.constant0._ZN7cutlass13device_kernelINS_4gemm6kernel13GemmUniversalIN4cute5tupleIJiiiiEEENS1_10collective13CollectiveMmaINS1_35MainloopSm100TmaUmmaWarpSpecializedILi4ELi2ELi4ENS5_IJNS4_1CILi1EEESB_SB_EEEEENS5_IJNSA_ILi64EEENSA_ILi256EEENSA_ILi128EEEEEENS_12float_e5m2_tENS5_IJlSB_lEEESI_SJ_NS4_8TiledMMAINS4_8MMA_AtomIJNS4_10MMA_TraitsINS4_19SM100_MMA_F8F6F4_SSEJSI_SI_fSE_SF_NS4_17integral_constantINS4_4UMMA5MajorELSQ_0EEESR_NSO_INSP_7ScaleInELSS_0EEEST_EEEEEENS4_6LayoutISC_NS5_IJNSA_ILi0EEESX_SX_EEEEENS5_IJNS4_10UnderscoreES10_S10_EEEEENS4_13SM90_TMA_LOADENS4_14ComposedLayoutINS4_7SwizzleILi3ELi4ELi3EEENS4_18smem_ptr_flag_bitsILi8EEENSW_INS5_IJNSA_ILi8EEESG_EEENS5_IJSG_SB_EEEEEEEvNS4_8identityES13_S1D_vS1E_EENS_8epilogue10collective18CollectiveEpilogueINS1G_23Sm100TmaWarpSpecializedILi4ELi2ELi32ELb0ELb0EEEJSH_NS5_IJNSW_ISE_SB_EES1L_EEESI_SJ_SI_SJ_NS1G_6fusion15FusionCallbacksIS1K_NS1N_17LinearCombinationISI_fSI_fLNS_15FloatRoundStyleE2EEESH_S1M_JEEENS4_5SM1004TMEM4LOAD26SM100_TMEM_LOAD_16dp32b32xES13_NS14_INS15_ILi2ELi4ELi3EEES18_NSW_INS5_IJS19_SE_EEENS5_IJSE_SB_EEEEEEENS4_39AutoVectorizingCopyWithAssumedAlignmentILi128EEENS4_14SM90_TMA_STOREES21_S23_S23_EEEvvEEEEvNT_6ParamsE,"a",@progbits
	.sectionflags	@""
	.align	4
.nv.constant0._ZN7cutlass13device_kernelINS_4gemm6kernel13GemmUniversalIN4cute5tupleIJiiiiEEENS1_10collective13CollectiveMmaINS1_35MainloopSm100TmaUmmaWarpSpecializedILi4ELi2ELi4ENS5_IJNS4_1CILi1EEESB_SB_EEEEENS5_IJNSA_ILi64EEENSA_ILi256EEENSA_ILi128EEEEEENS_12float_e5m2_tENS5_IJlSB_lEEESI_SJ_NS4_8TiledMMAINS4_8MMA_AtomIJNS4_10MMA_TraitsINS4_19SM100_MMA_F8F6F4_SSEJSI_SI_fSE_SF_NS4_17integral_constantINS4_4UMMA5MajorELSQ_0EEESR_NSO_INSP_7ScaleInELSS_0EEEST_EEEEEENS4_6LayoutISC_NS5_IJNSA_ILi0EEESX_SX_EEEEENS5_IJNS4_10UnderscoreES10_S10_EEEEENS4_13SM90_TMA_LOADENS4_14ComposedLayoutINS4_7SwizzleILi3ELi4ELi3EEENS4_18smem_ptr_flag_bitsILi8EEENSW_INS5_IJNSA_ILi8EEESG_EEENS5_IJSG_SB_EEEEEEEvNS4_8identityES13_S1D_vS1E_EENS_8epilogue10collective18CollectiveEpilogueINS1G_23Sm100TmaWarpSpecializedILi4ELi2ELi32ELb0ELb0EEEJSH_NS5_IJNSW_ISE_SB_EES1L_EEESI_SJ_SI_SJ_NS1G_6fusion15FusionCallbacksIS1K_NS1N_17LinearCombinationISI_fSI_fLNS_15FloatRoundStyleE2EEESH_S1M_JEEENS4_5SM1004TMEM4LOAD26SM100_TMEM_LOAD_16dp32b32xES13_NS14_INS15_ILi2ELi4ELi3EEES18_NSW_INS5_IJS19_SE_EEENS5_IJSE_SB_EEEEEEENS4_39AutoVectorizingCopyWithAssumedAlignmentILi128EEENS4_14SM90_TMA_STOREES21_S23_S23_EEEvvEEEEvNT_6ParamsE:
	.zero		2944


//--------------------- SYMBOLS --------------------------

	.type		.nv.reservedSmem.offset0,@object
	.size		.nv.reservedSmem.offset0,0x4
	.type		.nv.reservedSmem.cap,@object
	.size		.nv.reservedSmem.cap,0x4
	.type		__assertfail,@function
